	.target	sm_90a

	.elftype	@"ET_EXEC"


//--------------------- .note.nv.tkinfo           --------------------------
	.section	.note.nv.tkinfo,"",@"SHT_NOTE"
	.sectionflags	@"SHF_NOTE_NV_TKINFO"
	.tkinfo
        /*0018*/ 	.word	0x00000002
        /*0030*/ 	.string	""
        /*0030*/ 	.string	"ptxas"
        /*0030*/ 	.string	"Cuda compilation tools, release 13.0, V13.0.88"
        /*0030*/ 	.string	"Build cuda_13.0.r13.0/compiler.36424714_0"
        /*0030*/ 	.string	"-arch sm_90a -m 64 "



//--------------------- .note.nv.cuinfo           --------------------------
	.section	.note.nv.cuinfo,"",@"SHT_NOTE"
	.sectionflags	@"SHF_NOTE_NV_CUINFO"
        /*0018*/ 	.short	0x0002
        /*001a*/ 	.short	0x005a
        /*001c*/ 	.short	0x0082
	.zero		2


//--------------------- .nv.info                  --------------------------
	.section	.nv.info,"",@"SHT_CUDA_INFO"
	.align	4


	//----- nvinfo : EIATTR_REGCOUNT
	.align		4
        /*0000*/ 	.byte	0x04, 0x2f
        /*0002*/ 	.short	(.L_15 - .L_14)
	.align		4
.L_14:
        /*0004*/ 	.word	index@(_ZN7cutlass13device_kernelINS_4gemm6kernel13GemmUniversalIN4cute5tupleIJiiiiEEENS1_10collective13CollectiveMmaINS1_34MainloopSm90TmaGmmaWarpSpecializedILi4ENS5_IJNS4_1CILi1EEESB_SB_EEENS1_35KernelTmaWarpSpecializedCooperativeEEENS5_IJNSA_ILi256EEENSA_ILi128EEENSA_ILi32EEEEEEaNS5_IJlSB_lEEEaSJ_NS4_8TiledMMAINS4_8MMA_AtomIJNS4_4SM904GMMA27MMA_64x128x32_S32S8S8_SS_TNEEEENS4_6LayoutINS5_IJNSA_ILi2EEESB_SB_EEENS5_IJSB_NSA_ILi0EEEST_EEEEENS5_IJNS4_10UnderscoreESW_SW_EEEEENS4_13SM90_TMA_LOADENS4_14ComposedLayoutINS4_7SwizzleILi1ELi4ELi3EEENS4_18smem_ptr_flag_bitsILi8EEENSQ_INS5_IJNSA_ILi8EEESH_EEENS5_IJSH_SB_EEEEEEEvNS4_8identityESZ_S19_vS1A_EENS_8epilogue10collective6detail29Sm90TmaWarpSpecializedAdapterINS1D_15DefaultEpilogueIaSJ_SJ_NS1C_6thread17LinearCombinationIaLi1EiiLNS1H_9ScaleType4KindE0ELNS_15FloatRoundStyleE2EaEENS1_15EpilogueDefaultEEEEEvvEEEEvNT_6ParamsE)
        /*0008*/ 	.word	0x000000a8


	//----- nvinfo : EIATTR_FRAME_SIZE
	.align		4
.L_15:
        /*000c*/ 	.byte	0x04, 0x11
        /*000e*/ 	.short	(.L_17 - .L_16)
	.align		4
.L_16:
        /*0010*/ 	.word	index@(_ZN7cutlass13device_kernelINS_4gemm6kernel13GemmUniversalIN4cute5tupleIJiiiiEEENS1_10collective13CollectiveMmaINS1_34MainloopSm90TmaGmmaWarpSpecializedILi4ENS5_IJNS4_1CILi1EEESB_SB_EEENS1_35KernelTmaWarpSpecializedCooperativeEEENS5_IJNSA_ILi256EEENSA_ILi128EEENSA_ILi32EEEEEEaNS5_IJlSB_lEEEaSJ_NS4_8TiledMMAINS4_8MMA_AtomIJNS4_4SM904GMMA27MMA_64x128x32_S32S8S8_SS_TNEEEENS4_6LayoutINS5_IJNSA_ILi2EEESB_SB_EEENS5_IJSB_NSA_ILi0EEEST_EEEEENS5_IJNS4_10UnderscoreESW_SW_EEEEENS4_13SM90_TMA_LOADENS4_14ComposedLayoutINS4_7SwizzleILi1ELi4ELi3EEENS4_18smem_ptr_flag_bitsILi8EEENSQ_INS5_IJNSA_ILi8EEESH_EEENS5_IJSH_SB_EEEEEEEvNS4_8identityESZ_S19_vS1A_EENS_8epilogue10collective6detail29Sm90TmaWarpSpecializedAdapterINS1D_15DefaultEpilogueIaSJ_SJ_NS1C_6thread17LinearCombinationIaLi1EiiLNS1H_9ScaleType4KindE0ELNS_15FloatRoundStyleE2EaEENS1_15EpilogueDefaultEEEEEvvEEEEvNT_6ParamsE)
        /*0014*/ 	.word	0x00000000


	//----- nvinfo : EIATTR_MIN_STACK_SIZE
	.align		4
.L_17:
        /*0018*/ 	.byte	0x04, 0x12
        /*001a*/ 	.short	(.L_19 - .L_18)
	.align		4
.L_18:
        /*001c*/ 	.word	index@(_ZN7cutlass13device_kernelINS_4gemm6kernel13GemmUniversalIN4cute5tupleIJiiiiEEENS1_10collective13CollectiveMmaINS1_34MainloopSm90TmaGmmaWarpSpecializedILi4ENS5_IJNS4_1CILi1EEESB_SB_EEENS1_35KernelTmaWarpSpecializedCooperativeEEENS5_IJNSA_ILi256EEENSA_ILi128EEENSA_ILi32EEEEEEaNS5_IJlSB_lEEEaSJ_NS4_8TiledMMAINS4_8MMA_AtomIJNS4_4SM904GMMA27MMA_64x128x32_S32S8S8_SS_TNEEEENS4_6LayoutINS5_IJNSA_ILi2EEESB_SB_EEENS5_IJSB_NSA_ILi0EEEST_EEEEENS5_IJNS4_10UnderscoreESW_SW_EEEEENS4_13SM90_TMA_LOADENS4_14ComposedLayoutINS4_7SwizzleILi1ELi4ELi3EEENS4_18smem_ptr_flag_bitsILi8EEENSQ_INS5_IJNSA_ILi8EEESH_EEENS5_IJSH_SB_EEEEEEEvNS4_8identityESZ_S19_vS1A_EENS_8epilogue10collective6detail29Sm90TmaWarpSpecializedAdapterINS1D_15DefaultEpilogueIaSJ_SJ_NS1C_6thread17LinearCombinationIaLi1EiiLNS1H_9ScaleType4KindE0ELNS_15FloatRoundStyleE2EaEENS1_15EpilogueDefaultEEEEEvvEEEEvNT_6ParamsE)
        /*0020*/ 	.word	0x00000000
.L_19:


//--------------------- .nv.compat                --------------------------
	.section	.nv.compat,"",@"SHT_CUDA_COMPAT_INFO"
	.align	4
        /*0000*/ 	.byte	0x02, 0x09, 0x01, 0x00, 0x02, 0x02, 0x04, 0x00, 0x02, 0x05, 0x05, 0x00, 0x03, 0x07, 0x01, 0x01
        /*0010*/ 	.byte	0x02, 0x03, 0x01, 0x00, 0x02, 0x06, 0x01, 0x00, 0x04, 0x0b, 0x08, 0x00, 0x00, 0x00, 0x00, 0x00
        /*0020*/ 	.byte	0x00, 0x00, 0x00, 0x00


//--------------------- .nv.info._ZN7cutlass13device_kernelINS_4gemm6kernel13GemmUniversalIN4cute5tupleIJiiiiEEENS1_10collective13CollectiveMmaINS1_34MainloopSm90TmaGmmaWarpSpecializedILi4ENS5_IJNS4_1CILi1EEESB_SB_EEENS1_35KernelTmaWarpSpecializedCooperativeEEENS5_IJNSA_ILi256EEENSA_ILi128EEENSA_ILi32EEEEEEaNS5_IJlSB_lEEEaSJ_NS4_8TiledMMAINS4_8MMA_AtomIJNS4_4SM904GMMA27MMA_64x128x32_S32S8S8_SS_TNEEEENS4_6LayoutINS5_IJNSA_ILi2EEESB_SB_EEENS5_IJSB_NSA_ILi0EEEST_EEEEENS5_IJNS4_10UnderscoreESW_SW_EEEEENS4_13SM90_TMA_LOADENS4_14ComposedLayoutINS4_7SwizzleILi1ELi4ELi3EEENS4_18smem_ptr_flag_bitsILi8EEENSQ_INS5_IJNSA_ILi8EEESH_EEENS5_IJSH_SB_EEEEEEEvNS4_8identityESZ_S19_vS1A_EENS_8epilogue10collective6detail29Sm90TmaWarpSpecializedAdapterINS1D_15DefaultEpilogueIaSJ_SJ_NS1C_6thread17LinearCombinationIaLi1EiiLNS1H_9ScaleType4KindE0ELNS_15FloatRoundStyleE2EaEENS1_15EpilogueDefaultEEEEEvvEEEEvNT_6ParamsE --------------------------
	.section	.nv.info._ZN7cutlass13device_kernelINS_4gemm6kernel13GemmUniversalIN4cute5tupleIJiiiiEEENS1_10collective13CollectiveMmaINS1_34MainloopSm90TmaGmmaWarpSpecializedILi4ENS5_IJNS4_1CILi1EEESB_SB_EEENS1_35KernelTmaWarpSpecializedCooperativeEEENS5_IJNSA_ILi256EEENSA_ILi128EEENSA_ILi32EEEEEEaNS5_IJlSB_lEEEaSJ_NS4_8TiledMMAINS4_8MMA_AtomIJNS4_4SM904GMMA27MMA_64x128x32_S32S8S8_SS_TNEEEENS4_6LayoutINS5_IJNSA_ILi2EEESB_SB_EEENS5_IJSB_NSA_ILi0EEEST_EEEEENS5_IJNS4_10UnderscoreESW_SW_EEEEENS4_13SM90_TMA_LOADENS4_14ComposedLayoutINS4_7SwizzleILi1ELi4ELi3EEENS4_18smem_ptr_flag_bitsILi8EEENSQ_INS5_IJNSA_ILi8EEESH_EEENS5_IJSH_SB_EEEEEEEvNS4_8identityESZ_S19_vS1A_EENS_8epilogue10collective6detail29Sm90TmaWarpSpecializedAdapterINS1D_15DefaultEpilogueIaSJ_SJ_NS1C_6thread17LinearCombinationIaLi1EiiLNS1H_9ScaleType4KindE0ELNS_15FloatRoundStyleE2EaEENS1_15EpilogueDefaultEEEEEvvEEEEvNT_6ParamsE,"",@"SHT_CUDA_INFO"
	.sectionflags	@""
	.align	4


	//----- nvinfo : EIATTR_CUDA_API_VERSION
	.align		4
        /*0000*/ 	.byte	0x04, 0x37
        /*0002*/ 	.short	(.L_21 - .L_20)
.L_20:
        /*0004*/ 	.word	0x00000082


	//----- nvinfo : EIATTR_KPARAM_INFO
	.align		4
.L_21:
        /*0008*/ 	.byte	0x04, 0x17
        /*000a*/ 	.short	(.L_23 - .L_22)
.L_22:
        /*000c*/ 	.word	0x00000000
        /*0010*/ 	.short	0x0000
        /*0012*/ 	.short	0x0070
        /*0014*/ 	.byte	0x00, 0xf0, 0x01, 0x10


	//----- nvinfo : EIATTR_SPARSE_MMA_MASK
	.align		4
.L_23:
        /*0018*/ 	.byte	0x03, 0x50
        /*001a*/ 	.short	0x0000


	//----- nvinfo : EIATTR_MAXREG_COUNT
	.align		4
        /*001c*/ 	.byte	0x03, 0x1b
        /*001e*/ 	.short	0x00a8


	//----- nvinfo : EIATTR_NUM_BARRIERS
	.align		4
        /*0020*/ 	.byte	0x02, 0x4c
        /*0022*/ 	.byte	0x01
	.zero		1


	//----- nvinfo : EIATTR_EXTERNS
	.align		4
        /*0024*/ 	.byte	0x04, 0x0f
        /*0026*/ 	.short	(.L_25 - .L_24)


	//   ....[0]....
	.align		4
.L_24:
        /*0028*/ 	.word	index@(__assertfail)


	//----- nvinfo : EIATTR_MERCURY_ISA_VERSION
	.align		4
.L_25:
        /*002c*/ 	.byte	0x03, 0x5f
        /*002e*/ 	.short	0x0101


	//----- nvinfo : EIATTR_INT_WARP_WIDE_INSTR_OFFSETS
	.align		4
        /*0030*/ 	.byte	0x04, 0x31
        /*0032*/ 	.short	(.L_27 - .L_26)


	//   ....[0]....
.L_26:
        /*0034*/ 	.word	0x000003b0


	//   ....[1]....
        /*0038*/ 	.word	0x000003e0


	//   ....[2]....
        /*003c*/ 	.word	0x000004c0


	//----- nvinfo : EIATTR_COOP_GROUP_MASK_REGIDS
	.align		4
.L_27:
        /*0040*/ 	.byte	0x04, 0x29
        /*0042*/ 	.short	(.L_29 - .L_28)


	//   ....[0]....
.L_28:
        /*0044*/ 	.word	0xffffffff


	//   ....[1]....
        /*0048*/ 	.word	0xffffffff


	//   ....[2]....
        /*004c*/ 	.word	0xffffffff


	//   ....[3]....
        /*0050*/ 	.word	0xffffffff


	//   ....[4]....
        /*0054*/ 	.word	0xffffffff


	//----- nvinfo : EIATTR_COOP_GROUP_INSTR_OFFSETS
	.align		4
.L_29:
        /*0058*/ 	.byte	0x04, 0x28
        /*005a*/ 	.short	(.L_31 - .L_30)


	//   ....[0]....
.L_30:
        /*005c*/ 	.word	0x00000060


	//   ....[1]....
        /*0060*/ 	.word	0x00000070


	//   ....[2]....
        /*0064*/ 	.word	0x00000130


	//   ....[3]....
        /*0068*/ 	.word	0x000002c0


	//   ....[4]....
        /*006c*/ 	.word	0x00000f70


	//----- nvinfo : EIATTR_REG_RECONFIG
	.align		4
.L_31:
        /*0070*/ 	.byte	0x01, 0x54
	.zero		2


	//----- nvinfo : EIATTR_SYSCALL_OFFSETS
	.align		4
        /*0074*/ 	.byte	0x04, 0x46
        /*0076*/ 	.short	(.L_33 - .L_32)


	//   ....[0]....
.L_32:
        /*0078*/ 	.word	0x00001140


	//----- nvinfo : EIATTR_MBARRIER_INSTR_OFFSETS
	.align		4
.L_33:
        /*007c*/ 	.byte	0x04, 0x39
        /*007e*/ 	.short	(.L_35 - .L_34)


	//   ....[0]....
.L_34:
        /*0080*/ 	.word	0x00000230
        /*0084*/ 	.word	0x000000ff
        /*0088*/ 	.word	0x00000000
        /*008c*/ 	.short	0x0100
        /*008e*/ 	.byte	0x08
	.zero		1


	//   ....[1]....
        /*0090*/ 	.word	0x00000240
        /*0094*/ 	.word	0x000000ff
        /*0098*/ 	.word	0x00000020
        /*009c*/ 	.short	0x0100
        /*009e*/ 	.byte	0x08
	.zero		1


	//   ....[2]....
        /*00a0*/ 	.word	0x00000250
        /*00a4*/ 	.word	0x000000ff
        /*00a8*/ 	.word	0x00000008
        /*00ac*/ 	.short	0x0100
        /*00ae*/ 	.byte	0x08
	.zero		1


	//   ....[3]....
        /*00b0*/ 	.word	0x00000260
        /*00b4*/ 	.word	0x000000ff
        /*00b8*/ 	.word	0x00000028
        /*00bc*/ 	.short	0x0100
        /*00be*/ 	.byte	0x08
	.zero		1


	//   ....[4]....
        /*00c0*/ 	.word	0x00000270
        /*00c4*/ 	.word	0x000000ff
        /*00c8*/ 	.word	0x00000010
        /*00cc*/ 	.short	0x0100
        /*00ce*/ 	.byte	0x08
	.zero		1


	//   ....[5]....
        /*00d0*/ 	.word	0x00000280
        /*00d4*/ 	.word	0x000000ff
        /*00d8*/ 	.word	0x00000030
        /*00dc*/ 	.short	0x0100
        /*00de*/ 	.byte	0x08
	.zero		1


	//   ....[6]....
        /*00e0*/ 	.word	0x00000290
        /*00e4*/ 	.word	0x000000ff
        /*00e8*/ 	.word	0x00000018
        /*00ec*/ 	.short	0x0100
        /*00ee*/ 	.byte	0x08
	.zero		1


	//   ....[7]....
        /*00f0*/ 	.word	0x000002a0
        /*00f4*/ 	.word	0x000000ff
        /*00f8*/ 	.word	0x00000038
        /*00fc*/ 	.short	0x0100
        /*00fe*/ 	.byte	0x08
	.zero		1


	//   ....[8]....
        /*0100*/ 	.word	0x00000530
        /*0104*/ 	.word	0x000000ff
        /*0108*/ 	.word	0x00000050
        /*010c*/ 	.short	0x0100
        /*010e*/ 	.byte	0x06
	.zero		1


	//   ....[9]....
        /*0110*/ 	.word	0x00000590
        /*0114*/ 	.word	0x000000ff
        /*0118*/ 	.word	0x00000058
        /*011c*/ 	.short	0x0100
        /*011e*/ 	.byte	0x06
	.zero		1


	//   ....[10]....
        /*0120*/ 	.word	0x00001210
        /*0124*/ 	.word	0x00000003
        /*0128*/ 	.word	0x00000000
        /*012c*/ 	.short	0x010a
        /*012e*/ 	.byte	0x3f
	.zero		1


	//   ....[11]....
        /*0130*/ 	.word	0x00001250
        /*0134*/ 	.word	0x00000003
        /*0138*/ 	.word	0x00000000
        /*013c*/ 	.short	0x010a
        /*013e*/ 	.byte	0x3f
	.zero		1


	//   ....[12]....
        /*0140*/ 	.word	0x000014f0
        /*0144*/ 	.word	0x00000005
        /*0148*/ 	.word	0x00000000
        /*014c*/ 	.short	0x010a
        /*014e*/ 	.byte	0x3f
	.zero		1


	//   ....[13]....
        /*0150*/ 	.word	0x00001530
        /*0154*/ 	.word	0x00000005
        /*0158*/ 	.word	0x00000000
        /*015c*/ 	.short	0x010a
        /*015e*/ 	.byte	0x3f
	.zero		1


	//   ....[14]....
        /*0160*/ 	.word	0x00001670
        /*0164*/ 	.word	0x00000004
        /*0168*/ 	.word	0x00000000
        /*016c*/ 	.short	0x0101
        /*016e*/ 	.byte	0x3f
	.zero		1


	//   ....[15]....
        /*0170*/ 	.word	0x00001830
        /*0174*/ 	.word	0x00000000
        /*0178*/ 	.word	0x00000000
        /*017c*/ 	.short	0x0101
        /*017e*/ 	.byte	0x3f
	.zero		1


	//   ....[16]....
        /*0180*/ 	.word	0x00008f10
        /*0184*/ 	.word	0x0000000c
        /*0188*/ 	.word	0x00000020
        /*018c*/ 	.short	0x010a
        /*018e*/ 	.byte	0x3f
	.zero		1


	//   ....[17]....
        /*0190*/ 	.word	0x000092d0
        /*0194*/ 	.word	0x00000005
        /*0198*/ 	.word	0x00000058
        /*019c*/ 	.short	0x0101
        /*019e*/ 	.byte	0x3f
	.zero		1


	//   ....[18]....
        /*01a0*/ 	.word	0x000099d0
        /*01a4*/ 	.word	0x00000007
        /*01a8*/ 	.word	0x00000000
        /*01ac*/ 	.short	0x010a
        /*01ae*/ 	.byte	0x3f
	.zero		1


	//   ....[19]....
        /*01b0*/ 	.word	0x00009a50
        /*01b4*/ 	.word	0x00000006
        /*01b8*/ 	.word	0x00000000
        /*01bc*/ 	.short	0x010a
        /*01be*/ 	.byte	0x3f
	.zero		1


	//   ....[20]....
        /*01c0*/ 	.word	0x00009ae0
        /*01c4*/ 	.word	0x00000007
        /*01c8*/ 	.word	0x00000000
        /*01cc*/ 	.short	0x010a
        /*01ce*/ 	.byte	0x3f
	.zero		1


	//   ....[21]....
        /*01d0*/ 	.word	0x00009b70
        /*01d4*/ 	.word	0x00000005
        /*01d8*/ 	.word	0x00000000
        /*01dc*/ 	.short	0x010a
        /*01de*/ 	.byte	0x3f
	.zero		1


	//   ....[22]....
        /*01e0*/ 	.word	0x00009bd0
        /*01e4*/ 	.word	0x00000003
        /*01e8*/ 	.word	0x00000000
        /*01ec*/ 	.short	0x010a
        /*01ee*/ 	.byte	0x3f
	.zero		1


	//   ....[23]....
        /*01f0*/ 	.word	0x00009c20
        /*01f4*/ 	.word	0x00000005
        /*01f8*/ 	.word	0x00000000
        /*01fc*/ 	.short	0x010a
        /*01fe*/ 	.byte	0x3f
	.zero		1


	//   ....[24]....
        /*0200*/ 	.word	0x00009cf0
        /*0204*/ 	.word	0x0000000c
        /*0208*/ 	.word	0x00000020
        /*020c*/ 	.short	0x010a
        /*020e*/ 	.byte	0x3f
	.zero		1


	//   ....[25]....
        /*0210*/ 	.word	0x00009dc0
        /*0214*/ 	.word	0x00000007
        /*0218*/ 	.word	0x00000000
        /*021c*/ 	.short	0x010a
        /*021e*/ 	.byte	0x3f
	.zero		1


	//   ....[26]....
        /*0220*/ 	.word	0x00009e10
        /*0224*/ 	.word	0x00000006
        /*0228*/ 	.word	0x00000000
        /*022c*/ 	.short	0x010a
        /*022e*/ 	.byte	0x3f
	.zero		1


	//   ....[27]....
        /*0230*/ 	.word	0x00009e60
        /*0234*/ 	.word	0x00000007
        /*0238*/ 	.word	0x00000000
        /*023c*/ 	.short	0x010a
        /*023e*/ 	.byte	0x3f
	.zero		1


	//----- nvinfo : EIATTR_NUM_MBARRIERS
	.align		4
.L_35:
        /*0240*/ 	.byte	0x03, 0x38
        /*0242*/ 	.short	0x000a


	//----- nvinfo : EIATTR_EXIT_INSTR_OFFSETS
	.align		4
        /*0244*/ 	.byte	0x04, 0x1c
        /*0246*/ 	.short	(.L_37 - .L_36)


	//   ....[0]....
.L_36:
        /*0248*/ 	.word	0x000005e0


	//   ....[1]....
        /*024c*/ 	.word	0x00000eb0


	//   ....[2]....
        /*0250*/ 	.word	0x00008580


	//   ....[3]....
        /*0254*/ 	.word	0x00008bb0


	//   ....[4]....
        /*0258*/ 	.word	0x00009bc0


	//----- nvinfo : EIATTR_MAX_THREADS
	.align		4
.L_37:
        /*025c*/ 	.byte	0x04, 0x05
        /*025e*/ 	.short	(.L_39 - .L_38)
.L_38:
        /*0260*/ 	.word	0x00000180
        /*0264*/ 	.word	0x00000001
        /*0268*/ 	.word	0x00000001


	//----- nvinfo : EIATTR_CRS_STACK_SIZE
	.align		4
.L_39:
        /*026c*/ 	.byte	0x04, 0x1e
        /*026e*/ 	.short	(.L_41 - .L_40)
.L_40:
        /*0270*/ 	.word	0x00000000


	//----- nvinfo : EIATTR_CBANK_PARAM_SIZE
	.align		4
.L_41:
        /*0274*/ 	.byte	0x03, 0x19
        /*0276*/ 	.short	0x0470


	//----- nvinfo : EIATTR_PARAM_CBANK
	.align		4
        /*0278*/ 	.byte	0x04, 0x0a
        /*027a*/ 	.short	(.L_43 - .L_42)
	.align		4
.L_42:
        /*027c*/ 	.word	index@(.nv.constant0._ZN7cutlass13device_kernelINS_4gemm6kernel13GemmUniversalIN4cute5tupleIJiiiiEEENS1_10collective13CollectiveMmaINS1_34MainloopSm90TmaGmmaWarpSpecializedILi4ENS5_IJNS4_1CILi1EEESB_SB_EEENS1_35KernelTmaWarpSpecializedCooperativeEEENS5_IJNSA_ILi256EEENSA_ILi128EEENSA_ILi32EEEEEEaNS5_IJlSB_lEEEaSJ_NS4_8TiledMMAINS4_8MMA_AtomIJNS4_4SM904GMMA27MMA_64x128x32_S32S8S8_SS_TNEEEENS4_6LayoutINS5_IJNSA_ILi2EEESB_SB_EEENS5_IJSB_NSA_ILi0EEEST_EEEEENS5_IJNS4_10UnderscoreESW_SW_EEEEENS4_13SM90_TMA_LOADENS4_14ComposedLayoutINS4_7SwizzleILi1ELi4ELi3EEENS4_18smem_ptr_flag_bitsILi8EEENSQ_INS5_IJNSA_ILi8EEESH_EEENS5_IJSH_SB_EEEEEEEvNS4_8identityESZ_S19_vS1A_EENS_8epilogue10collective6detail29Sm90TmaWarpSpecializedAdapterINS1D_15DefaultEpilogueIaSJ_SJ_NS1C_6thread17LinearCombinationIaLi1EiiLNS1H_9ScaleType4KindE0ELNS_15FloatRoundStyleE2EaEENS1_15EpilogueDefaultEEEEEvvEEEEvNT_6ParamsE)
        /*0280*/ 	.short	0x0210
        /*0282*/ 	.short	0x0470


	//----- nvinfo : EIATTR_SW_WAR
	.align		4
.L_43:
        /*0284*/ 	.byte	0x04, 0x36
        /*0286*/ 	.short	(.L_45 - .L_44)
.L_44:
        /*0288*/ 	.word	0x00000008
.L_45:


//--------------------- .nv.callgraph             --------------------------
	.section	.nv.callgraph,"",@"SHT_CUDA_CALLGRAPH"
	.align	4
	.sectionentsize	8
	.align		4
        /*0000*/ 	.word	0x00000000
	.align		4
        /*0004*/ 	.word	0xffffffff
	.align		4
        /*0008*/ 	.word	index@(_ZN7cutlass13device_kernelINS_4gemm6kernel13GemmUniversalIN4cute5tupleIJiiiiEEENS1_10collective13CollectiveMmaINS1_34MainloopSm90TmaGmmaWarpSpecializedILi4ENS5_IJNS4_1CILi1EEESB_SB_EEENS1_35KernelTmaWarpSpecializedCooperativeEEENS5_IJNSA_ILi256EEENSA_ILi128EEENSA_ILi32EEEEEEaNS5_IJlSB_lEEEaSJ_NS4_8TiledMMAINS4_8MMA_AtomIJNS4_4SM904GMMA27MMA_64x128x32_S32S8S8_SS_TNEEEENS4_6LayoutINS5_IJNSA_ILi2EEESB_SB_EEENS5_IJSB_NSA_ILi0EEEST_EEEEENS5_IJNS4_10UnderscoreESW_SW_EEEEENS4_13SM90_TMA_LOADENS4_14ComposedLayoutINS4_7SwizzleILi1ELi4ELi3EEENS4_18smem_ptr_flag_bitsILi8EEENSQ_INS5_IJNSA_ILi8EEESH_EEENS5_IJSH_SB_EEEEEEEvNS4_8identityESZ_S19_vS1A_EENS_8epilogue10collective6detail29Sm90TmaWarpSpecializedAdapterINS1D_15DefaultEpilogueIaSJ_SJ_NS1C_6thread17LinearCombinationIaLi1EiiLNS1H_9ScaleType4KindE0ELNS_15FloatRoundStyleE2EaEENS1_15EpilogueDefaultEEEEEvvEEEEvNT_6ParamsE)
	.align		4
        /*000c*/ 	.word	index@(__assertfail)
	.align		4
        /*0010*/ 	.word	0x00000000
	.align		4
        /*0014*/ 	.word	0xfffffffe
	.align		4
        /*0018*/ 	.word	0x00000000
	.align		4
        /*001c*/ 	.word	0xfffffffd
	.align		4
        /*0020*/ 	.word	0x00000000
	.align		4
        /*0024*/ 	.word	0xfffffffc


//--------------------- .nv.constant4             --------------------------
	.section	.nv.constant4,"a",@progbits
	.align	8
	.align		8
.nv.constant4:
        /*0000*/ 	.dword	__assertfail
	.align		8
        /*0008*/ 	.dword	__unnamed_1
	.align		8
        /*0010*/ 	.dword	_ZN40_INTERNAL_16e6daff_4_k_cu_68d3a610_281744cuda3std3__45__cpo5beginE
	.align		8
        /*0018*/ 	.dword	_ZN40_INTERNAL_16e6daff_4_k_cu_68d3a610_281744cuda3std3__45__cpo3endE
	.align		8
        /*0020*/ 	.dword	_ZN40_INTERNAL_16e6daff_4_k_cu_68d3a610_281744cuda3std3__45__cpo6cbeginE
	.align		8
        /*0028*/ 	.dword	_ZN40_INTERNAL_16e6daff_4_k_cu_68d3a610_281744cuda3std3__45__cpo4cendE
	.align		8
        /*0030*/ 	.dword	_ZN40_INTERNAL_16e6daff_4_k_cu_68d3a610_281744cuda3std3__442_GLOBAL__N__16e6daff_4_k_cu_68d3a610_281746ignoreE
	.align		8
        /*0038*/ 	.dword	_ZN40_INTERNAL_16e6daff_4_k_cu_68d3a610_281744cuda3std3__419piecewise_constructE
	.align		8
        /*0040*/ 	.dword	_ZN40_INTERNAL_16e6daff_4_k_cu_68d3a610_281744cuda3std3__48in_placeE
	.align		8
        /*0048*/ 	.dword	_ZN40_INTERNAL_16e6daff_4_k_cu_68d3a610_281744cuda3std6ranges3__45__cpo4swapE
	.align		8
        /*0050*/ 	.dword	_ZN40_INTERNAL_16e6daff_4_k_cu_68d3a610_281744cuda3std6ranges3__45__cpo9iter_moveE
	.align		8
        /*0058*/ 	.dword	_ZN40_INTERNAL_16e6daff_4_k_cu_68d3a610_281744cute7productE
	.align		8
        /*0060*/ 	.dword	_ZN40_INTERNAL_16e6daff_4_k_cu_68d3a610_281744cute1_E
	.align		8
        /*0068*/ 	.dword	$str$22
	.align		8
        /*0070*/ 	.dword	$str$23


//--------------------- .text._ZN7cutlass13device_kernelINS_4gemm6kernel13GemmUniversalIN4cute5tupleIJiiiiEEENS1_10collective13CollectiveMmaINS1_34MainloopSm90TmaGmmaWarpSpecializedILi4ENS5_IJNS4_1CILi1EEESB_SB_EEENS1_35KernelTmaWarpSpecializedCooperativeEEENS5_IJNSA_ILi256EEENSA_ILi128EEENSA_ILi32EEEEEEaNS5_IJlSB_lEEEaSJ_NS4_8TiledMMAINS4_8MMA_AtomIJNS4_4SM904GMMA27MMA_64x128x32_S32S8S8_SS_TNEEEENS4_6LayoutINS5_IJNSA_ILi2EEESB_SB_EEENS5_IJSB_NSA_ILi0EEEST_EEEEENS5_IJNS4_10UnderscoreESW_SW_EEEEENS4_13SM90_TMA_LOADENS4_14ComposedLayoutINS4_7SwizzleILi1ELi4ELi3EEENS4_18smem_ptr_flag_bitsILi8EEENSQ_INS5_IJNSA_ILi8EEESH_EEENS5_IJSH_SB_EEEEEEEvNS4_8identityESZ_S19_vS1A_EENS_8epilogue10collective6detail29Sm90TmaWarpSpecializedAdapterINS1D_15DefaultEpilogueIaSJ_SJ_NS1C_6thread17LinearCombinationIaLi1EiiLNS1H_9ScaleType4KindE0ELNS_15FloatRoundStyleE2EaEENS1_15EpilogueDefaultEEEEEvvEEEEvNT_6ParamsE --------------------------
	.section	.text._ZN7cutlass13device_kernelINS_4gemm6kernel13GemmUniversalIN4cute5tupleIJiiiiEEENS1_10collective13CollectiveMmaINS1_34MainloopSm90TmaGmmaWarpSpecializedILi4ENS5_IJNS4_1CILi1EEESB_SB_EEENS1_35KernelTmaWarpSpecializedCooperativeEEENS5_IJNSA_ILi256EEENSA_ILi128EEENSA_ILi32EEEEEEaNS5_IJlSB_lEEEaSJ_NS4_8TiledMMAINS4_8MMA_AtomIJNS4_4SM904GMMA27MMA_64x128x32_S32S8S8_SS_TNEEEENS4_6LayoutINS5_IJNSA_ILi2EEESB_SB_EEENS5_IJSB_NSA_ILi0EEEST_EEEEENS5_IJNS4_10UnderscoreESW_SW_EEEEENS4_13SM90_TMA_LOADENS4_14ComposedLayoutINS4_7SwizzleILi1ELi4ELi3EEENS4_18smem_ptr_flag_bitsILi8EEENSQ_INS5_IJNSA_ILi8EEESH_EEENS5_IJSH_SB_EEEEEEEvNS4_8identityESZ_S19_vS1A_EENS_8epilogue10collective6detail29Sm90TmaWarpSpecializedAdapterINS1D_15DefaultEpilogueIaSJ_SJ_NS1C_6thread17LinearCombinationIaLi1EiiLNS1H_9ScaleType4KindE0ELNS_15FloatRoundStyleE2EaEENS1_15EpilogueDefaultEEEEEvvEEEEvNT_6ParamsE,"ax",@progbits
	.align	128
.text._ZN7cutlass13device_kernelINS_4gemm6kernel13GemmUniversalIN4cute5tupleIJiiiiEEENS1_10collective13CollectiveMmaINS1_34MainloopSm90TmaGmmaWarpSpecializedILi4ENS5_IJNS4_1CILi1EEESB_SB_EEENS1_35KernelTmaWarpSpecializedCooperativeEEENS5_IJNSA_ILi256EEENSA_ILi128EEENSA_ILi32EEEEEEaNS5_IJlSB_lEEEaSJ_NS4_8TiledMMAINS4_8MMA_AtomIJNS4_4SM904GMMA27MMA_64x128x32_S32S8S8_SS_TNEEEENS4_6LayoutINS5_IJNSA_ILi2EEESB_SB_EEENS5_IJSB_NSA_ILi0EEEST_EEEEENS5_IJNS4_10UnderscoreESW_SW_EEEEENS4_13SM90_TMA_LOADENS4_14ComposedLayoutINS4_7SwizzleILi1ELi4ELi3EEENS4_18smem_ptr_flag_bitsILi8EEENSQ_INS5_IJNSA_ILi8EEESH_EEENS5_IJSH_SB_EEEEEEEvNS4_8identityESZ_S19_vS1A_EENS_8epilogue10collective6detail29Sm90TmaWarpSpecializedAdapterINS1D_15DefaultEpilogueIaSJ_SJ_NS1C_6thread17LinearCombinationIaLi1EiiLNS1H_9ScaleType4KindE0ELNS_15FloatRoundStyleE2EaEENS1_15EpilogueDefaultEEEEEvvEEEEvNT_6ParamsE:
        .type           _ZN7cutlass13device_kernelINS_4gemm6kernel13GemmUniversalIN4cute5tupleIJiiiiEEENS1_10collective13CollectiveMmaINS1_34MainloopSm90TmaGmmaWarpSpecializedILi4ENS5_IJNS4_1CILi1EEESB_SB_EEENS1_35KernelTmaWarpSpecializedCooperativeEEENS5_IJNSA_ILi256EEENSA_ILi128EEENSA_ILi32EEEEEEaNS5_IJlSB_lEEEaSJ_NS4_8TiledMMAINS4_8MMA_AtomIJNS4_4SM904GMMA27MMA_64x128x32_S32S8S8_SS_TNEEEENS4_6LayoutINS5_IJNSA_ILi2EEESB_SB_EEENS5_IJSB_NSA_ILi0EEEST_EEEEENS5_IJNS4_10UnderscoreESW_SW_EEEEENS4_13SM90_TMA_LOADENS4_14ComposedLayoutINS4_7SwizzleILi1ELi4ELi3EEENS4_18smem_ptr_flag_bitsILi8EEENSQ_INS5_IJNSA_ILi8EEESH_EEENS5_IJSH_SB_EEEEEEEvNS4_8identityESZ_S19_vS1A_EENS_8epilogue10collective6detail29Sm90TmaWarpSpecializedAdapterINS1D_15DefaultEpilogueIaSJ_SJ_NS1C_6thread17LinearCombinationIaLi1EiiLNS1H_9ScaleType4KindE0ELNS_15FloatRoundStyleE2EaEENS1_15EpilogueDefaultEEEEEvvEEEEvNT_6ParamsE,@function
        .size           _ZN7cutlass13device_kernelINS_4gemm6kernel13GemmUniversalIN4cute5tupleIJiiiiEEENS1_10collective13CollectiveMmaINS1_34MainloopSm90TmaGmmaWarpSpecializedILi4ENS5_IJNS4_1CILi1EEESB_SB_EEENS1_35KernelTmaWarpSpecializedCooperativeEEENS5_IJNSA_ILi256EEENSA_ILi128EEENSA_ILi32EEEEEEaNS5_IJlSB_lEEEaSJ_NS4_8TiledMMAINS4_8MMA_AtomIJNS4_4SM904GMMA27MMA_64x128x32_S32S8S8_SS_TNEEEENS4_6LayoutINS5_IJNSA_ILi2EEESB_SB_EEENS5_IJSB_NSA_ILi0EEEST_EEEEENS5_IJNS4_10UnderscoreESW_SW_EEEEENS4_13SM90_TMA_LOADENS4_14ComposedLayoutINS4_7SwizzleILi1ELi4ELi3EEENS4_18smem_ptr_flag_bitsILi8EEENSQ_INS5_IJNSA_ILi8EEESH_EEENS5_IJSH_SB_EEEEEEEvNS4_8identityESZ_S19_vS1A_EENS_8epilogue10collective6detail29Sm90TmaWarpSpecializedAdapterINS1D_15DefaultEpilogueIaSJ_SJ_NS1C_6thread17LinearCombinationIaLi1EiiLNS1H_9ScaleType4KindE0ELNS_15FloatRoundStyleE2EaEENS1_15EpilogueDefaultEEEEEvvEEEEvNT_6ParamsE,(.L_x_326 - _ZN7cutlass13device_kernelINS_4gemm6kernel13GemmUniversalIN4cute5tupleIJiiiiEEENS1_10collective13CollectiveMmaINS1_34MainloopSm90TmaGmmaWarpSpecializedILi4ENS5_IJNS4_1CILi1EEESB_SB_EEENS1_35KernelTmaWarpSpecializedCooperativeEEENS5_IJNSA_ILi256EEENSA_ILi128EEENSA_ILi32EEEEEEaNS5_IJlSB_lEEEaSJ_NS4_8TiledMMAINS4_8MMA_AtomIJNS4_4SM904GMMA27MMA_64x128x32_S32S8S8_SS_TNEEEENS4_6LayoutINS5_IJNSA_ILi2EEESB_SB_EEENS5_IJSB_NSA_ILi0EEEST_EEEEENS5_IJNS4_10UnderscoreESW_SW_EEEEENS4_13SM90_TMA_LOADENS4_14ComposedLayoutINS4_7SwizzleILi1ELi4ELi3EEENS4_18smem_ptr_flag_bitsILi8EEENSQ_INS5_IJNSA_ILi8EEESH_EEENS5_IJSH_SB_EEEEEEEvNS4_8identityESZ_S19_vS1A_EENS_8epilogue10collective6detail29Sm90TmaWarpSpecializedAdapterINS1D_15DefaultEpilogueIaSJ_SJ_NS1C_6thread17LinearCombinationIaLi1EiiLNS1H_9ScaleType4KindE0ELNS_15FloatRoundStyleE2EaEENS1_15EpilogueDefaultEEEEEvvEEEEvNT_6ParamsE)
        .other          _ZN7cutlass13device_kernelINS_4gemm6kernel13GemmUniversalIN4cute5tupleIJiiiiEEENS1_10collective13CollectiveMmaINS1_34MainloopSm90TmaGmmaWarpSpecializedILi4ENS5_IJNS4_1CILi1EEESB_SB_EEENS1_35KernelTmaWarpSpecializedCooperativeEEENS5_IJNSA_ILi256EEENSA_ILi128EEENSA_ILi32EEEEEEaNS5_IJlSB_lEEEaSJ_NS4_8TiledMMAINS4_8MMA_AtomIJNS4_4SM904GMMA27MMA_64x128x32_S32S8S8_SS_TNEEEENS4_6LayoutINS5_IJNSA_ILi2EEESB_SB_EEENS5_IJSB_NSA_ILi0EEEST_EEEEENS5_IJNS4_10UnderscoreESW_SW_EEEEENS4_13SM90_TMA_LOADENS4_14ComposedLayoutINS4_7SwizzleILi1ELi4ELi3EEENS4_18smem_ptr_flag_bitsILi8EEENSQ_INS5_IJNSA_ILi8EEESH_EEENS5_IJSH_SB_EEEEEEEvNS4_8identityESZ_S19_vS1A_EENS_8epilogue10collective6detail29Sm90TmaWarpSpecializedAdapterINS1D_15DefaultEpilogueIaSJ_SJ_NS1C_6thread17LinearCombinationIaLi1EiiLNS1H_9ScaleType4KindE0ELNS_15FloatRoundStyleE2EaEENS1_15EpilogueDefaultEEEEEvvEEEEvNT_6ParamsE,@"STO_CUDA_ENTRY STV_DEFAULT"
_ZN7cutlass13device_kernelINS_4gemm6kernel13GemmUniversalIN4cute5tupleIJiiiiEEENS1_10collective13CollectiveMmaINS1_34MainloopSm90TmaGmmaWarpSpecializedILi4ENS5_IJNS4_1CILi1EEESB_SB_EEENS1_35KernelTmaWarpSpecializedCooperativeEEENS5_IJNSA_ILi256EEENSA_ILi128EEENSA_ILi32EEEEEEaNS5_IJlSB_lEEEaSJ_NS4_8TiledMMAINS4_8MMA_AtomIJNS4_4SM904GMMA27MMA_64x128x32_S32S8S8_SS_TNEEEENS4_6LayoutINS5_IJNSA_ILi2EEESB_SB_EEENS5_IJSB_NSA_ILi0EEEST_EEEEENS5_IJNS4_10UnderscoreESW_SW_EEEEENS4_13SM90_TMA_LOADENS4_14ComposedLayoutINS4_7SwizzleILi1ELi4ELi3EEENS4_18smem_ptr_flag_bitsILi8EEENSQ_INS5_IJNSA_ILi8EEESH_EEENS5_IJSH_SB_EEEEEEEvNS4_8identityESZ_S19_vS1A_EENS_8epilogue10collective6detail29Sm90TmaWarpSpecializedAdapterINS1D_15DefaultEpilogueIaSJ_SJ_NS1C_6thread17LinearCombinationIaLi1EiiLNS1H_9ScaleType4KindE0ELNS_15FloatRoundStyleE2EaEENS1_15EpilogueDefaultEEEEEvvEEEEvNT_6ParamsE:
[----:B------:R-:W0:Y:S01]  /*0000*/  LDC R1, c[0x0][0x28] ;  /* 0x00000a00ff017b82 */ /* 0x000e220000000800 */
[----:B------:R-:W1:Y:S01]  /*0010*/  S2R R18, SR_TID.X ;  /* 0x0000000000127919 */ /* 0x000e620000002100 */
[----:B------:R-:W-:Y:S01]  /*0020*/  ELECT P0, URZ, PT ;  /* 0x00000000003f782f */ /* 0x000fe20003800000 */
[----:B------:R-:W-:Y:S01]  /*0030*/  BSSY B0, `(.L_x_0) ;  /* 0x000000f000007945 */ /* 0x000fe20003800000 */
[--C-:B-1----:R-:W-:Y:S02]  /*0040*/  SHF.R.U32.HI R0, RZ, 0x5, R18.reuse ;  /* 0x00000005ff007819 */ /* 0x102fe40000011612 */
[----:B------:R-:W-:-:S03]  /*0050*/  SHF.R.U32.HI R2, RZ, 0x7, R18 ;  /* 0x00000007ff027819 */ /* 0x000fc60000011612 */
[----:B------:R-:W1:Y:S04]  /*0060*/  SHFL.IDX PT, R5, R0, RZ, 0x1f ;  /* 0x00001fff00057589 */ /* 0x000e6800000e0000 */
[----:B------:R2:W3:Y:S01]  /*0070*/  SHFL.IDX PT, R8, R2, RZ, 0x1f ;  /* 0x00001fff02087589 */ /* 0x0004e200000e0000 */
[----:B-1----:R-:W-:-:S13]  /*0080*/  ISETP.NE.OR P0, PT, R5, RZ, !P0 ;  /* 0x000000ff0500720c */ /* 0x002fda0004705670 */
[----:B0-23--:R-:W-:Y:S05]  /*0090*/  @P0 BRA `(.L_x_1) ;  /* 0x0000000000200947 */ /* 0x00dfea0003800000 */
[----:B------:R-:W-:Y:S02]  /*00a0*/  ULDC.64 UR4, c[0x0][0x198] ;  /* 0x0000660000047ab9 */ /* 0x000fe40000000a00 */
[----:B------:R-:W-:Y:S02]  /*00b0*/  UIADD3 UR6, UP0, UR4, 0xf0, URZ ;  /* 0x000000f004067890 */ /* 0x000fe4000ff1e03f */
[----:B------:R-:W-:Y:S02]  /*00c0*/  UIADD3 UR4, UP1, UR4, 0x1f0, URZ ;  /* 0x000001f004047890 */ /* 0x000fe4000ff3e03f */
[----:B------:R-:W-:Y:S02]  /*00d0*/  UIADD3.X UR7, URZ, UR5, URZ, UP0, !UPT ;  /* 0x000000053f077290 */ /* 0x000fe400087fe43f */
[----:B------:R-:W-:-:S07]  /*00e0*/  UIADD3.X UR5, URZ, UR5, URZ, UP1, !UPT ;  /* 0x000000053f057290 */ /* 0x000fce0008ffe43f */
[----:B------:R0:W-:Y:S02]  /*00f0*/  UTMACCTL.PF [UR6] ;  /* 0x00000000060079b9 */ /* 0x0001e40008040000 */
[----:B------:R0:W-:Y:S02]  /*0100*/  UTMACCTL.PF [UR4] ;  /* 0x00000000040079b9 */ /* 0x0001e40008040000 */
[----:B0-----:R-:W-:Y:S01]  /*0110*/  NOP ;  /* 0x0000000000007918 */ /* 0x001fe20000000000 */
.L_x_1:
[----:B------:R-:W-:Y:S05]  /*0120*/  BSYNC B0 ;  /* 0x0000000000007941 */ /* 0x000fea0003800000 */
.L_x_0:
[----:B------:R-:W0:Y:S02]  /*0130*/  SHFL.IDX PT, R2, R0, RZ, 0x1f ;  /* 0x00001fff00027589 */ /* 0x000e2400000e0000 */
[----:B0-----:R-:W-:-:S13]  /*0140*/  ISETP.NE.AND P0, PT, R2, RZ, PT ;  /* 0x000000ff0200720c */ /* 0x001fda0003f05270 */
[----:B------:R-:W-:Y:S05]  /*0150*/  @P0 BRA `(.L_x_2) ;  /* 0x0000000000580947 */ /* 0x000fea0003800000 */
[----:B------:R-:W0:Y:S01]  /*0160*/  S2UR UR8, SR_CgaCtaId ;  /* 0x00000000000879c3 */ /* 0x000e220000008800 */
[----:B------:R-:W-:Y:S01]  /*0170*/  UMOV UR4, 0x400 ;  /* 0x0000040000047882 */ /* 0x000fe20000000000 */
[----:B------:R-:W-:Y:S01]  /*0180*/  UMOV UR5, 0x1 ;  /* 0x0000000100057882 */ /* 0x000fe20000000000 */
[----:B------:R-:W-:Y:S01]  /*0190*/  UMOV UR6, 0x100 ;  /* 0x0000010000067882 */ /* 0x000fe20000000000 */
[----:B------:R-:W-:Y:S01]  /*01a0*/  ELECT P0, URZ, PT ;  /* 0x00000000003f782f */ /* 0x000fe20003800000 */
[----:B------:R-:W-:-:S04]  /*01b0*/  UIADD3 UR6, -UR6, 0x100000, URZ ;  /* 0x0010000006067890 */ /* 0x000fc8000fffe13f */
[----:B------:R-:W-:Y:S02]  /*01c0*/  USHF.L.U32 UR7, UR6, 0xb, URZ ;  /* 0x0000000b06077899 */ /* 0x000fe4000800063f */
[----:B------:R-:W-:Y:S02]  /*01d0*/  USHF.L.U32 UR6, UR6, 0x1, URZ ;  /* 0x0000000106067899 */ /* 0x000fe4000800063f */
[----:B0-----:R-:W-:Y:S02]  /*01e0*/  ULEA UR8, UR8, UR4, 0x18 ;  /* 0x0000000408087291 */ /* 0x001fe4000f8ec03f */
[----:B------:R-:W-:-:S04]  /*01f0*/  UIADD3 UR4, -UR5, 0x100000, URZ ;  /* 0x0010000005047890 */ /* 0x000fc8000fffe13f */
[----:B------:R-:W-:Y:S02]  /*0200*/  USHF.L.U32 UR5, UR4, 0xb, URZ ;  /* 0x0000000b04057899 */ /* 0x000fe4000800063f */
[----:B------:R-:W-:Y:S01]  /*0210*/  USHF.L.U32 UR4, UR4, 0x1, URZ ;  /* 0x0000000104047899 */ /* 0x000fe2000800063f */
[----:B------:R-:W0:Y:S11]  /*0220*/  FENCE.VIEW.ASYNC.S ;  /* 0x00000000000073c6 */ /* 0x000e360000000000 */
[----:B0-----:R0:W1:Y:S01]  /*0230*/  SYNCS.EXCH.64 URZ, [UR8], UR4 ;  /* 0x00000004083f75b2 */ /* 0x0010620008000100 */
[----:B------:R0:W2:Y:S01]  /*0240*/  SYNCS.EXCH.64 URZ, [UR8+0x20], UR6 ;  /* 0x00002006083f75b2 */ /* 0x0000a20008000100 */
[----:B------:R0:W3:Y:S01]  /*0250*/  SYNCS.EXCH.64 URZ, [UR8+0x8], UR4 ;  /* 0x00000804083f75b2 */ /* 0x0000e20008000100 */
[----:B------:R0:W4:Y:S01]  /*0260*/  SYNCS.EXCH.64 URZ, [UR8+0x28], UR6 ;  /* 0x00002806083f75b2 */ /* 0x0001220008000100 */
[----:B------:R0:W0:Y:S01]  /*0270*/  SYNCS.EXCH.64 URZ, [UR8+0x10], UR4 ;  /* 0x00001004083f75b2 */ /* 0x0000220008000100 */
[----:B------:R0:W0:Y:S01]  /*0280*/  SYNCS.EXCH.64 URZ, [UR8+0x30], UR6 ;  /* 0x00003006083f75b2 */ /* 0x0000220008000100 */
[----:B------:R0:W0:Y:S01]  /*0290*/  SYNCS.EXCH.64 URZ, [UR8+0x18], UR4 ;  /* 0x00001804083f75b2 */ /* 0x0000220008000100 */
[----:B------:R0:W0:Y:S01]  /*02a0*/  SYNCS.EXCH.64 URZ, [UR8+0x38], UR6 ;  /* 0x00003806083f75b2 */ /* 0x0000220008000100 */
[----:B------:R-:W-:Y:S01]  /*02b0*/  NOP ;  /* 0x0000000000007918 */ /* 0x000fe20000000000 */
.L_x_2:
[----:B------:R-:W5:Y:S01]  /*02c0*/  SHFL.IDX PT, R0, R0, RZ, 0x1f ;  /* 0x00001fff00007589 */ /* 0x000f6200000e0000 */
[----:B------:R-:W-:Y:S01]  /*02d0*/  ELECT P0, URZ, PT ;  /* 0x00000000003f782f */ /* 0x000fe20003800000 */
[----:B------:R-:W1:Y:S01]  /*02e0*/  LDC R2, c[0x0][0x65c] ;  /* 0x00019700ff027b82 */ /* 0x000e620000000800 */
[----:B------:R-:W-:Y:S01]  /*02f0*/  SHF.R.S32.HI R6, RZ, 0x1f, R5 ;  /* 0x0000001fff067819 */ /* 0x000fe20000011405 */
[----:B------:R-:W2:Y:S01]  /*0300*/  S2R R3, SR_CTAID.Y ;  /* 0x0000000000037919 */ /* 0x000ea20000002600 */
[----:B0-----:R-:W-:Y:S01]  /*0310*/  UMOV UR4, 0x20 ;  /* 0x0000002000047882 */ /* 0x001fe20000000000 */
[----:B------:R-:W-:Y:S01]  /*0320*/  ISETP.NE.AND P2, PT, R8, RZ, PT ;  /* 0x000000ff0800720c */ /* 0x000fe20003f45270 */
[----:B------:R-:W-:Y:S01]  /*0330*/  NOP ;  /* 0x0000000000007918 */ /* 0x000fe20000000000 */
[----:B------:R-:W0:Y:S01]  /*0340*/  S2R R4, SR_CTAID.X ;  /* 0x0000000000047919 */ /* 0x000e220000002500 */
[----:B------:R-:W-:Y:S01]  /*0350*/  LEA.HI R6, R6, R5, RZ, 0x2 ;  /* 0x0000000506067211 */ /* 0x000fe200078f10ff */
[----:B------:R-:W-:Y:S01]  /*0360*/  NOP ;  /* 0x0000000000007918 */ /* 0x000fe20000000000 */
[----:B-----5:R-:W-:-:S02]  /*0370*/  ISETP.NE.OR P0, PT, R0, RZ, !P0 ;  /* 0x000000ff0000720c */ /* 0x020fc40004705670 */
[----:B-1----:R-:W-:-:S04]  /*0380*/  ISETP.NE.AND P3, PT, R2, 0x1, PT ;  /* 0x000000010200780c */ /* 0x002fc80003f65270 */
[----:B------:R-:W-:Y:S02]  /*0390*/  P2R R0, PR, RZ, 0x8 ;  /* 0x00000008ff007803 */ /* 0x000fe40000000000 */
[----:B------:R-:W-:-:S05]  /*03a0*/  LOP3.LUT R0, R6, 0xfffffffc, RZ, 0xc0, !PT ;  /* 0xfffffffc06007812 */ /* 0x000fca00078ec0ff */
[----:B------:R-:W-:Y:S01]  /*03b0*/  VOTEU.ALL UP0, P0 ;  /* 0x00000000003f7886 */ /* 0x000fe20000000000 */
[----:B------:R-:W-:Y:S01]  /*03c0*/  IMAD.IADD R0, R5, 0x1, -R0 ;  /* 0x0000000105007824 */ /* 0x000fe200078e0a00 */
[----:B------:R-:W0:Y:S01]  /*03d0*/  @P3 LDC R17, c[0x0][0x10] ;  /* 0x00000400ff113b82 */ /* 0x000e220000000800 */
[----:B------:R-:W-:Y:S01]  /*03e0*/  VOTEU.ALL UP1, P0 ;  /* 0x00000000003f7886 */ /* 0x000fe20000020000 */
[----:B--2---:R-:W-:Y:S01]  /*03f0*/  @P3 IMAD.MOV.U32 R6, RZ, RZ, R3 ;  /* 0x000000ffff063224 */ /* 0x004fe200078e0003 */
[----:B------:R-:W-:Y:S01]  /*0400*/  @!UP0 UMOV UR6, 0x400 ;  /* 0x0000040000068882 */ /* 0x000fe20000000000 */
[----:B------:R-:W-:-:S04]  /*0410*/  @!UP0 UIADD3 UR4, -UR4, 0x100000, URZ ;  /* 0x0010000004048890 */ /* 0x000fc8000fffe13f */
[----:B------:R-:W-:Y:S02]  /*0420*/  @!UP0 USHF.L.U32 UR5, UR4, 0xb, URZ ;  /* 0x0000000b04058899 */ /* 0x000fe4000800063f */
[----:B------:R-:W-:Y:S01]  /*0430*/  @!UP0 USHF.L.U32 UR4, UR4, 0x1, URZ ;  /* 0x0000000104048899 */ /* 0x000fe2000800063f */
[----:B------:R-:W-:Y:S02]  /*0440*/  @P3 IMAD.MOV.U32 R7, RZ, RZ, RZ ;  /* 0x000000ffff073224 */ /* 0x000fe400078e00ff */
[----:B------:R-:W-:Y:S01]  /*0450*/  IMAD.MOV.U32 R5, RZ, RZ, RZ ;  /* 0x000000ffff057224 */ /* 0x000fe200078e00ff */
[----:B------:R-:W1:Y:S01]  /*0460*/  @!UP0 S2UR UR7, SR_CgaCtaId ;  /* 0x00000000000789c3 */ /* 0x000e620000008800 */
[----:B------:R-:W-:-:S07]  /*0470*/  @P3 IMAD.MOV.U32 R11, RZ, RZ, RZ ;  /* 0x000000ffff0b3224 */ /* 0x000fce00078e00ff */
[----:B------:R-:W2:Y:S01]  /*0480*/  @!P3 LDC R9, c[0x0][0xc] ;  /* 0x00000300ff09bb82 */ /* 0x000ea20000000800 */
[----:B0-----:R-:W-:-:S04]  /*0490*/  @P3 IMAD.WIDE.U32 R16, R4, R17, R6 ;  /* 0x0000001104103225 */ /* 0x001fc800078e0006 */
[----:B------:R-:W-:Y:S01]  /*04a0*/  @P3 IMAD.IADD R17, R17, 0x1, R11 ;  /* 0x0000000111113824 */ /* 0x000fe200078e020b */
[----:B-1----:R-:W-:Y:S01]  /*04b0*/  @!UP0 ULEA UR6, UR7, UR6, 0x18 ;  /* 0x0000000607068291 */ /* 0x002fe2000f8ec03f */
[----:B------:R-:W-:Y:S01]  /*04c0*/  VOTEU.ALL UP0, P0 ;  /* 0x00000000003f7886 */ /* 0x000fe20000000000 */
[----:B------:R-:W-:-:S04]  /*04d0*/  ISETP.NE.AND P0, PT, R0, 0x3, PT ;  /* 0x000000030000780c */ /* 0x000fc80003f05270 */
[----:B------:R-:W-:Y:S01]  /*04e0*/  ISETP.EQ.OR P0, PT, R0, RZ, !P0 ;  /* 0x000000ff0000720c */ /* 0x000fe20004702670 */
[----:B--2---:R-:W-:-:S03]  /*04f0*/  @!P3 IMAD.WIDE.U32 R6, R9, R3, R4 ;  /* 0x000000030906b225 */ /* 0x004fc600078e0004 */
[C---:B------:R-:W-:Y:S01]  /*0500*/  ISETP.EQ.AND P0, PT, R8.reuse, RZ, P0 ;  /* 0x000000ff0800720c */ /* 0x040fe20000702270 */
[----:B------:R-:W-:Y:S01]  /*0510*/  VIADD R8, R8, 0xffffffff ;  /* 0xffffffff08087836 */ /* 0x000fe20000000000 */
[----:B------:R-:W0:Y:S02]  /*0520*/  FENCE.VIEW.ASYNC.S ;  /* 0x00000000000073c6 */ /* 0x000e240000000000 */
[----:B0-----:R0:W3:Y:S01]  /*0530*/  @!UP0 SYNCS.EXCH.64 URZ, [UR6+0x50], UR4 ;  /* 0x00005004063f85b2 */ /* 0x0010e20008000100 */
[----:B------:R-:W-:Y:S01]  /*0540*/  @!P3 IMAD.MOV.U32 R16, RZ, RZ, R6 ;  /* 0x000000ffff10b224 */ /* 0x000fe200078e0006 */
[----:B------:R-:W-:Y:S01]  /*0550*/  SEL R19, RZ, 0x1, !P0 ;  /* 0x00000001ff137807 */ /* 0x000fe20004000000 */
[----:B------:R-:W-:Y:S01]  /*0560*/  @!P3 IMAD.MOV.U32 R17, RZ, RZ, R7 ;  /* 0x000000ffff11b224 */ /* 0x000fe200078e0007 */
[----:B------:R-:W-:-:S04]  /*0570*/  ISETP.GE.U32.AND P1, PT, R8, 0x2, PT ;  /* 0x000000020800780c */ /* 0x000fc80003f26070 */
[----:B------:R-:W-:Y:S01]  /*0580*/  SEL R19, R19, 0x2, P1 ;  /* 0x0000000213137807 */ /* 0x000fe20000800000 */
[----:B------:R0:W3:Y:S01]  /*0590*/  @!UP1 SYNCS.EXCH.64 URZ, [UR6+0x58], UR4 ;  /* 0x00005804063f95b2 */ /* 0x0000e20008000100 */
[----:B------:R-:W-:Y:S01]  /*05a0*/  NOP ;  /* 0x0000000000007918 */ /* 0x000fe20000000000 */
[----:B---34-:R-:W-:Y:S06]  /*05b0*/  BAR.SYNC.DEFER_BLOCKING 0x0 ;  /* 0x0000000000007b1d */ /* 0x018fec0000010000 */
[----:B------:R-:W-:Y:S05]  /*05c0*/  @!P2 BRA `(.L_x_3) ;  /* 0x0000007c00f0a947 */ /* 0x000fea0003800000 */
[----:B------:R-:W-:-:S13]  /*05d0*/  ISETP.GT.U32.AND P0, PT, R8, 0x1, PT ;  /* 0x000000010800780c */ /* 0x000fda0003f04070 */
[----:B0-----:R-:W-:Y:S05]  /*05e0*/  @P0 EXIT ;  /* 0x000000000000094d */ /* 0x001fea0003800000 */
[----:B------:R-:W-:Y:S01]  /*05f0*/  ULDC.64 UR4, c[0x0][0x650] ;  /* 0x0001940000047ab9 */ /* 0x000fe20000000a00 */
[----:B------:R-:W-:Y:S01]  /*0600*/  PRMT R0, RZ, 0x7610, R0 ;  /* 0x00007610ff007816 */ /* 0x000fe20000000000 */
[----:B------:R-:W-:Y:S01]  /*0610*/  IMAD.MOV.U32 R152, RZ, RZ, -0x1 ;  /* 0xffffffffff987424 */ /* 0x000fe200078e00ff */
[----:B------:R-:W-:Y:S01]  /*0620*/  ISETP.GE.U32.AND P0, PT, R16, UR4, PT ;  /* 0x0000000410007c0c */ /* 0x000fe2000bf06070 */
[----:B------:R-:W-:Y:S02]  /*0630*/  IMAD.MOV.U32 R23, RZ, RZ, -0x1 ;  /* 0xffffffffff177424 */ /* 0x000fe400078e00ff */
[----:B------:R-:W-:Y:S01]  /*0640*/  IMAD.MOV.U32 R22, RZ, RZ, -0x1 ;  /* 0xffffffffff167424 */ /* 0x000fe200078e00ff */
[----:B------:R-:W-:-:S13]  /*0650*/  ISETP.GE.U32.AND.EX P0, PT, R17, UR5, PT, P0 ;  /* 0x0000000511007c0c */ /* 0x000fda000bf06100 */
[----:B------:R-:W-:Y:S05]  /*0660*/  @P0 BRA `(.L_x_4) ;  /* 0x0000000400580947 */ /* 0x000fea0003800000 */
[----:B------:R-:W0:Y:S01]  /*0670*/  LDC.64 R14, c[0x0][0x628] ;  /* 0x00018a00ff0e7b82 */ /* 0x000e220000000a00 */
[----:B------:R-:W-:Y:S02]  /*0680*/  IMAD.MOV.U32 R6, RZ, RZ, R16 ;  /* 0x000000ffff067224 */ /* 0x000fe400078e0010 */
[----:B------:R-:W-:-:S05]  /*0690*/  IMAD.MOV.U32 R7, RZ, RZ, R17 ;  /* 0x000000ffff077224 */ /* 0x000fca00078e0011 */
[----:B------:R-:W1:Y:S08]  /*06a0*/  LDC R0, c[0x0][0x630] ;  /* 0x00018c00ff007b82 */ /* 0x000e700000000800 */
[----:B------:R-:W2:Y:S01]  /*06b0*/  LDC.64 R20, c[0x0][0x620] ;  /* 0x00018800ff147b82 */ /* 0x000ea20000000a00 */
[----:B0-----:R-:W-:-:S04]  /*06c0*/  ISETP.NE.U32.AND P0, PT, R14, RZ, PT ;  /* 0x000000ff0e00720c */ /* 0x001fc80003f05070 */
[----:B------:R-:W-:-:S13]  /*06d0*/  ISETP.NE.AND.EX P0, PT, R15, RZ, PT, P0 ;  /* 0x000000ff0f00720c */ /* 0x000fda0003f05300 */
[----:B-12---:R-:W-:Y:S05]  /*06e0*/  @!P0 BRA `(.L_x_5) ;  /* 0x0000000000288947 */ /* 0x006fea0003800000 */
[----:B------:R-:W0:Y:S02]  /*06f0*/  LDC R11, c[0x0][0x634] ;  /* 0x00018d00ff0b7b82 */ /* 0x000e240000000800 */
[----:B0-----:R-:W-:-:S05]  /*0700*/  IADD3 R11, P0, R16, R11, RZ ;  /* 0x0000000b100b7210 */ /* 0x001fca0007f1e0ff */
[----:B------:R-:W-:-:S04]  /*0710*/  IMAD.X R13, RZ, RZ, R17, P0 ;  /* 0x000000ffff0d7224 */ /* 0x000fc800000e0611 */
[----:B------:R-:W-:-:S04]  /*0720*/  IMAD.WIDE.U32 R6, R13, R14, RZ ;  /* 0x0000000e0d067225 */ /* 0x000fc800078e00ff */
[----:B------:R-:W-:-:S04]  /*0730*/  IMAD.WIDE.U32 R8, P0, R11, R15, R6 ;  /* 0x0000000f0b087225 */ /* 0x000fc80007800006 */
[----:B------:R-:W-:-:S04]  /*0740*/  IMAD.WIDE.U32 R6, R11, R14, RZ ;  /* 0x0000000e0b067225 */ /* 0x000fc800078e00ff */
[----:B------:R-:W-:Y:S01]  /*0750*/  IMAD.X R11, RZ, RZ, RZ, P0 ;  /* 0x000000ffff0b7224 */ /* 0x000fe200000e06ff */
[----:B------:R-:W-:Y:S01]  /*0760*/  IADD3 RZ, P0, R7, R8, RZ ;  /* 0x0000000807ff7210 */ /* 0x000fe20007f1e0ff */
[----:B------:R-:W-:-:S04]  /*0770*/  IMAD.MOV.U32 R10, RZ, RZ, R9 ;  /* 0x000000ffff0a7224 */ /* 0x000fc800078e0009 */
[----:B------:R-:W-:-:S08]  /*0780*/  IMAD.WIDE.U32.X R6, R13, R15, R10, P0 ;  /* 0x0000000f0d067225 */ /* 0x000fd000000e040a */
.L_x_5:
[-CC-:B------:R-:W-:Y:S01]  /*0790*/  SHF.R.U64 R25, R6, R0.reuse, R7.reuse ;  /* 0x0000000006197219 */ /* 0x180fe20000001207 */
[----:B------:R-:W0:Y:S01]  /*07a0*/  LDC R10, c[0x0][0x618] ;  /* 0x00018600ff0a7b82 */ /* 0x000e220000000800 */
[----:B------:R-:W-:Y:S01]  /*07b0*/  SHF.R.U32.HI R5, RZ, R0, R7 ;  /* 0x00000000ff057219 */ /* 0x000fe20000011607 */
[----:B------:R-:W-:Y:S01]  /*07c0*/  ULDC UR4, c[0x0][0x150] ;  /* 0x0000540000047ab9 */ /* 0x000fe20000000800 */
[----:B------:R-:W-:Y:S02]  /*07d0*/  IADD3 R9, P0, RZ, -R25, RZ ;  /* 0x80000019ff097210 */ /* 0x000fe40007f1e0ff */
[----:B------:R-:W-:-:S03]  /*07e0*/  I2FP.F32.U32 R0, R4 ;  /* 0x0000000400007245 */ /* 0x000fc60000201000 */
[----:B------:R-:W1:Y:S01]  /*07f0*/  LDC.64 R26, c[0x0][0x640] ;  /* 0x00019000ff1a7b82 */ /* 0x000e620000000a00 */
[----:B------:R-:W-:Y:S02]  /*0800*/  IMAD.X R11, RZ, RZ, ~R5, P0 ;  /* 0x000000ffff0b7224 */ /* 0x000fe400000e0e05 */
[----:B------:R-:W-:Y:S01]  /*0810*/  FMUL R0, R0, UR4 ;  /* 0x0000000400007c20 */ /* 0x000fe20008400000 */
[----:B------:R-:W-:Y:S01]  /*0820*/  IMAD.WIDE.U32 R6, R9, R20, R16 ;  /* 0x0000001409067225 */ /* 0x000fe200078e0010 */
[----:B------:R-:W-:-:S03]  /*0830*/  ULDC UR4, c[0x0][0x154] ;  /* 0x0000550000047ab9 */ /* 0x000fc60000000800 */
[----:B------:R-:W-:Y:S01]  /*0840*/  IMAD R8, R11, R20, RZ ;  /* 0x000000140b087224 */ /* 0x000fe200078e02ff */
[----:B------:R-:W2:Y:S01]  /*0850*/  LDC R5, c[0x0][0x144] ;  /* 0x00005100ff057b82 */ /* 0x000ea20000000800 */
[----:B------:R-:W3:Y:S02]  /*0860*/  F2I.U32.TRUNC.NTZ R0, R0 ;  /* 0x0000000000007305 */ /* 0x000ee4000020f000 */
[----:B------:R-:W-:-:S04]  /*0870*/  IMAD R9, R9, R21, R8 ;  /* 0x0000001509097224 */ /* 0x000fc800078e0208 */
[----:B------:R-:W-:Y:S01]  /*0880*/  IMAD.IADD R7, R7, 0x1, R9 ;  /* 0x0000000107077824 */ /* 0x000fe200078e0209 */
[----:B------:R-:W4:Y:S01]  /*0890*/  LDC R12, c[0x0][0x608] ;  /* 0x00018200ff0c7b82 */ /* 0x000f220000000800 */
[----:B------:R-:W-:-:S03]  /*08a0*/  IMAD.MOV.U32 R9, RZ, RZ, -0x1 ;  /* 0xffffffffff097424 */ /* 0x000fc600078e00ff */
[-CC-:B0-----:R-:W-:Y:S02]  /*08b0*/  SHF.R.U64 R20, R6, R10.reuse, R7.reuse ;  /* 0x0000000a06147219 */ /* 0x181fe40000001207 */
[----:B------:R-:W-:Y:S02]  /*08c0*/  I2FP.F32.U32 R6, R3 ;  /* 0x0000000300067245 */ /* 0x000fe40000201000 */
[----:B------:R-:W0:Y:S01]  /*08d0*/  LDC R24, c[0x0][0x658] ;  /* 0x00019600ff187b82 */ /* 0x000e220000000800 */
[----:B-1----:R-:W-:Y:S01]  /*08e0*/  ISETP.NE.U32.AND P0, PT, R26, RZ, PT ;  /* 0x000000ff1a00720c */ /* 0x002fe20003f05070 */
[----:B---3--:R-:W-:Y:S01]  /*08f0*/  IMAD.MOV R8, RZ, RZ, -R0 ;  /* 0x000000ffff087224 */ /* 0x008fe200078e0a00 */
[----:B------:R-:W-:Y:S01]  /*0900*/  SHF.R.U32.HI R7, RZ, R10, R7 ;  /* 0x0000000aff077219 */ /* 0x000fe20000011607 */
[----:B------:R-:W-:Y:S01]  /*0910*/  FMUL R6, R6, UR4 ;  /* 0x0000000406067c20 */ /* 0x000fe20008400000 */
[----:B------:R-:W-:-:S03]  /*0920*/  ISETP.NE.AND.EX P0, PT, R27, RZ, PT, P0 ;  /* 0x000000ff1b00720c */ /* 0x000fc60003f05300 */
[----:B------:R-:W1:Y:S01]  /*0930*/  LDC R14, c[0x0][0x148] ;  /* 0x00005200ff0e7b82 */ /* 0x000e620000000800 */
[----:B--2---:R-:W-:-:S07]  /*0940*/  IMAD R0, R5, R8, R4 ;  /* 0x0000000805007224 */ /* 0x004fce00078e0204 */
[----:B------:R-:W2:Y:S01]  /*0950*/  LDC R22, c[0x0][0x600] ;  /* 0x00018000ff167b82 */ /* 0x000ea20000000800 */
[-CC-:B----4-:R-:W-:Y:S02]  /*0960*/  SHF.R.U64 R28, R20, R12.reuse, R7.reuse ;  /* 0x0000000c141c7219 */ /* 0x190fe40000001207 */
[----:B------:R-:W-:Y:S01]  /*0970*/  SHF.R.U32.HI R5, RZ, R12, R7 ;  /* 0x0000000cff057219 */ /* 0x000fe20000011607 */
[----:B------:R-:W-:Y:S01]  /*0980*/  IMAD.MOV.U32 R7, RZ, RZ, 0x1 ;  /* 0x00000001ff077424 */ /* 0x000fe200078e00ff */
[----:B------:R3:W4:Y:S03]  /*0990*/  F2I.U32.TRUNC.NTZ R12, R6 ;  /* 0x00000006000c7305 */ /* 0x000726000020f000 */
[----:B------:R-:W1:Y:S01]  /*09a0*/  LDC R15, c[0x0][0x648] ;  /* 0x00019200ff0f7b82 */ /* 0x000e620000000800 */
[-C--:B0-----:R-:W-:Y:S02]  /*09b0*/  SHF.L.U32 R4, R9, R24.reuse, RZ ;  /* 0x0000001809047219 */ /* 0x081fe400000006ff */
[----:B------:R-:W-:-:S02]  /*09c0*/  SHF.R.U64 R30, R28, R24, R5 ;  /* 0x000000181c1e7219 */ /* 0x000fc40000001205 */
[----:B------:R-:W-:Y:S02]  /*09d0*/  LOP3.LUT R11, RZ, R4, RZ, 0x33, !PT ;  /* 0x00000004ff0b7212 */ /* 0x000fe400078e33ff */
[-C--:B------:R-:W-:Y:S01]  /*09e0*/  SHF.R.U32.HI R5, RZ, R24.reuse, R5 ;  /* 0x00000018ff057219 */ /* 0x080fe20000011605 */
[----:B------:R-:W0:Y:S01]  /*09f0*/  LDC R21, c[0x0][0x638] ;  /* 0x00018e00ff157b82 */ /* 0x000e220000000800 */
[----:B------:R-:W-:Y:S01]  /*0a00*/  SHF.L.U32 R10, R7, R24, RZ ;  /* 0x00000018070a7219 */ /* 0x000fe200000006ff */
[----:B------:R-:W-:-:S06]  /*0a10*/  IMAD.MOV.U32 R4, RZ, RZ, R30 ;  /* 0x000000ffff047224 */ /* 0x000fcc00078e001e */
[----:B------:R-:W0:Y:S01]  /*0a20*/  LDC R152, c[0x0][0x610] ;  /* 0x00018400ff987b82 */ /* 0x000e220000000800 */
[----:B---34-:R-:W-:Y:S05]  /*0a30*/  @!P0 BRA `(.L_x_6) ;  /* 0x0000000000288947 */ /* 0x018fea0003800000 */
[----:B------:R-:W3:Y:S02]  /*0a40*/  LDC R9, c[0x0][0x64c] ;  /* 0x00019300ff097b82 */ /* 0x000ee40000000800 */
[----:B---3--:R-:W-:-:S05]  /*0a50*/  IADD3 R9, P0, R30, R9, RZ ;  /* 0x000000091e097210 */ /* 0x008fca0007f1e0ff */
        /* <DEDUP_REMOVED lines=8> */
.L_x_6:
[----:B-1----:R-:W-:Y:S01]  /*0ae0*/  SHF.R.U64 R4, R4, R15, R5 ;  /* 0x0000000f04047219 */ /* 0x002fe20000001205 */
[----:B--2---:R-:W-:Y:S01]  /*0af0*/  VIADD R5, R22, 0xffffffff ;  /* 0xffffffff16057836 */ /* 0x004fe20000000000 */
[----:B------:R-:W-:Y:S01]  /*0b00*/  LOP3.LUT R11, R28, R11, RZ, 0xc0, !PT ;  /* 0x0000000b1c0b7212 */ /* 0x000fe200078ec0ff */
[----:B------:R-:W-:Y:S02]  /*0b10*/  IMAD.MOV R12, RZ, RZ, -R12 ;  /* 0x000000ffff0c7224 */ /* 0x000fe400078e0a0c */
[----:B------:R-:W-:Y:S01]  /*0b20*/  IMAD.MOV R6, RZ, RZ, -R4 ;  /* 0x000000ffff067224 */ /* 0x000fe200078e0a04 */
[----:B------:R-:W-:Y:S01]  /*0b30*/  LOP3.LUT R5, R20, R5, RZ, 0xc0, !PT ;  /* 0x0000000514057212 */ /* 0x000fe200078ec0ff */
[----:B------:R-:W-:Y:S02]  /*0b40*/  @P3 IMAD R0, R14, R12, R3 ;  /* 0x0000000c0e003224 */ /* 0x000fe400078e0203 */
[----:B------:R-:W-:Y:S02]  /*0b50*/  IMAD R11, R10, R4, R11 ;  /* 0x000000040a0b7224 */ /* 0x000fe400078e020b */
[----:B0-----:R-:W-:-:S02]  /*0b60*/  IMAD R3, R6, R21, R30 ;  /* 0x0000001506037224 */ /* 0x001fc400078e021e */
[----:B------:R-:W-:Y:S02]  /*0b70*/  IMAD R152, R11, R152, R0 ;  /* 0x000000980b987224 */ /* 0x000fe400078e0200 */
[----:B------:R-:W-:Y:S02]  /*0b80*/  IMAD R3, R3, R22, R5 ;  /* 0x0000001603037224 */ /* 0x000fe400078e0205 */
[----:B------:R-:W-:Y:S02]  /*0b90*/  IMAD.MOV.U32 R0, RZ, RZ, 0x1 ;  /* 0x00000001ff007424 */ /* 0x000fe400078e00ff */
[----:B------:R-:W-:Y:S01]  /*0ba0*/  IMAD.MOV.U32 R22, RZ, RZ, R25 ;  /* 0x000000ffff167224 */ /* 0x000fe200078e0019 */
[----:B------:R-:W-:Y:S02]  /*0bb0*/  SEL R23, R3, R152, !P3 ;  /* 0x0000009803177207 */ /* 0x000fe40005800000 */
[----:B------:R-:W-:-:S07]  /*0bc0*/  SEL R152, R152, R3, !P3 ;  /* 0x0000000398987207 */ /* 0x000fce0005800000 */
.L_x_4:
[----:B------:R-:W-:-:S08]  /*0bd0*/  NOP ;  /* 0x0000000000007918 */ /* 0x000fd00000000000 */
[----:B------:R-:W0:Y:S02]  /*0be0*/  USETMAXREG.TRY_ALLOC.CTAPOOL UP0, 0xe8 ;  /* 0x000000e8000079c8 */ /* 0x000e240008000600 */
[----:B0-----:R-:W-:-:S13]  /*0bf0*/  PLOP3.LUT P0, PT, PT, PT, UP0, 0x80, 0x0 ;  /* 0x000000000000781c */ /* 0x001fda0003f0f008 */
[----:B------:R-:W-:Y:S05]  /*0c00*/  @!P0 BRA `(.L_x_4) ;  /* 0xfffffffc00f08947 */ /* 0x000fea000383ffff */
[----:B------:R-:W-:Y:S01]  /*0c10*/  ULDC.64 UR4, c[0x0][0x598] ;  /* 0x0001660000047ab9 */ /* 0x000fe20000000a00 */
[----:B------:R-:W-:Y:S01]  /*0c20*/  ULDC.64 UR36, c[0x0][0x208] ;  /* 0x0000820000247ab9 */ /* 0x000fe20000000a00 */
[----:B------:R-:W-:-:S04]  /*0c30*/  ISETP.NE.U32.AND P0, PT, RZ, UR4, PT ;  /* 0x00000004ff007c0c */ /* 0x000fc8000bf05070 */
[----:B------:R-:W-:-:S13]  /*0c40*/  ISETP.NE.AND.EX P0, PT, RZ, UR5, PT, P0 ;  /* 0x00000005ff007c0c */ /* 0x000fda000bf05300 */
[----:B------:R-:W-:Y:S05]  /*0c50*/  @!P0 BRA `(.L_x_7) ;  /* 0x00000000001c8947 */ /* 0x000fea0003800000 */
[----:B------:R-:W0:Y:S02]  /*0c60*/  LDC.64 R4, c[0x0][0x598] ;  /* 0x00016600ff047b82 */ /* 0x000e240000000a00 */
[----:B0-----:R-:W2:Y:S02]  /*0c70*/  LDG.E.64 R4, desc[UR36][R4.64] ;  /* 0x0000002404047981 */ /* 0x001ea4000c1e1b00 */
[----:B--2---:R-:W-:-:S04]  /*0c80*/  ISETP.NE.U32.AND P0, PT, R4, RZ, PT ;  /* 0x000000ff0400720c */ /* 0x004fc80003f05070 */
[----:B------:R-:W-:-:S13]  /*0c90*/  ISETP.NE.AND.EX P0, PT, R5, RZ, PT, P0 ;  /* 0x000000ff0500720c */ /* 0x000fda0003f05300 */
[----:B------:R-:W-:Y:S05]  /*0ca0*/  @!P0 BRA `(.L_x_7) ;  /* 0x0000000000088947 */ /* 0x000fea0003800000 */
[----:B------:R0:W5:Y:S01]  /*0cb0*/  LD.E R153, desc[UR36][R4.64] ;  /* 0x0000002404997980 */ /* 0x000162000c101900 */
[----:B------:R-:W-:Y:S05]  /*0cc0*/  BRA `(.L_x_8) ;  /* 0x0000000000247947 */ /* 0x000fea0003800000 */
.L_x_7:
[----:B------:R-:W-:Y:S02]  /*0cd0*/  ULDC.64 UR4, c[0x0][0x588] ;  /* 0x0001620000047ab9 */ /* 0x000fe40000000a00 */
[----:B------:R-:W-:-:S04]  /*0ce0*/  ISETP.NE.U32.AND P0, PT, RZ, UR4, PT ;  /* 0x00000004ff007c0c */ /* 0x000fc8000bf05070 */
[----:B------:R-:W-:-:S13]  /*0cf0*/  ISETP.NE.AND.EX P0, PT, RZ, UR5, PT, P0 ;  /* 0x00000005ff007c0c */ /* 0x000fda000bf05300 */
[----:B------:R-:W-:Y:S05]  /*0d00*/  @!P0 BRA `(.L_x_9) ;  /* 0x00000000000c8947 */ /* 0x000fea0003800000 */
[----:B------:R-:W0:Y:S02]  /*0d10*/  LDC.64 R4, c[0x0][0x588] ;  /* 0x00016200ff047b82 */ /* 0x000e240000000a00 */
[----:B0-----:R1:W5:Y:S01]  /*0d20*/  LDG.E R153, desc[UR36][R4.64] ;  /* 0x0000002404997981 */ /* 0x001362000c1e1900 */
[----:B------:R-:W-:Y:S05]  /*0d30*/  BRA `(.L_x_8) ;  /* 0x0000000000087947 */ /* 0x000fea0003800000 */
.L_x_9:
[----:B------:R-:W-:Y:S02]  /*0d40*/  ULDC UR4, c[0x0][0x580] ;  /* 0x0001600000047ab9 */ /* 0x000fe40000000800 */
[----:B------:R-:W-:-:S07]  /*0d50*/  IMAD.U32 R153, RZ, RZ, UR4 ;  /* 0x00000004ff997e24 */ /* 0x000fce000f8e00ff */
.L_x_8:
[----:B------:R-:W-:Y:S02]  /*0d60*/  ULDC.64 UR4, c[0x0][0x5a0] ;  /* 0x0001680000047ab9 */ /* 0x000fe40000000a00 */
[----:B------:R-:W-:-:S04]  /*0d70*/  ISETP.NE.U32.AND P0, PT, RZ, UR4, PT ;  /* 0x00000004ff007c0c */ /* 0x000fc8000bf05070 */
[----:B------:R-:W-:-:S13]  /*0d80*/  ISETP.NE.AND.EX P0, PT, RZ, UR5, PT, P0 ;  /* 0x00000005ff007c0c */ /* 0x000fda000bf05300 */
[----:B------:R-:W-:Y:S05]  /*0d90*/  @!P0 BRA `(.L_x_10) ;  /* 0x00000000001c8947 */ /* 0x000fea0003800000 */
[----:B01----:R-:W0:Y:S02]  /*0da0*/  LDC.64 R4, c[0x0][0x5a0] ;  /* 0x00016800ff047b82 */ /* 0x003e240000000a00 */
[----:B0-----:R-:W2:Y:S02]  /*0db0*/  LDG.E.64 R4, desc[UR36][R4.64] ;  /* 0x0000002404047981 */ /* 0x001ea4000c1e1b00 */
[----:B--2---:R-:W-:-:S04]  /*0dc0*/  ISETP.NE.U32.AND P0, PT, R4, RZ, PT ;  /* 0x000000ff0400720c */ /* 0x004fc80003f05070 */
[----:B------:R-:W-:-:S13]  /*0dd0*/  ISETP.NE.AND.EX P0, PT, R5, RZ, PT, P0 ;  /* 0x000000ff0500720c */ /* 0x000fda0003f05300 */
[----:B------:R-:W-:Y:S05]  /*0de0*/  @!P0 BRA `(.L_x_10) ;  /* 0x0000000000088947 */ /* 0x000fea0003800000 */
[----:B------:R0:W5:Y:S01]  /*0df0*/  LD.E R154, desc[UR36][R4.64] ;  /* 0x00000024049a7980 */ /* 0x000162000c101900 */
[----:B------:R-:W-:Y:S05]  /*0e00*/  BRA `(.L_x_11) ;  /* 0x0000000000247947 */ /* 0x000fea0003800000 */
.L_x_10:
[----:B------:R-:W-:Y:S02]  /*0e10*/  ULDC.64 UR4, c[0x0][0x590] ;  /* 0x0001640000047ab9 */ /* 0x000fe40000000a00 */
[----:B------:R-:W-:-:S04]  /*0e20*/  ISETP.NE.U32.AND P0, PT, RZ, UR4, PT ;  /* 0x00000004ff007c0c */ /* 0x000fc8000bf05070 */
[----:B------:R-:W-:-:S13]  /*0e30*/  ISETP.NE.AND.EX P0, PT, RZ, UR5, PT, P0 ;  /* 0x00000005ff007c0c */ /* 0x000fda000bf05300 */
[----:B------:R-:W-:Y:S05]  /*0e40*/  @!P0 BRA `(.L_x_12) ;  /* 0x00000000000c8947 */ /* 0x000fea0003800000 */
[----:B------:R-:W2:Y:S02]  /*0e50*/  LDC.64 R154, c[0x0][0x590] ;  /* 0x00016400ff9a7b82 */ /* 0x000ea40000000a00 */
[----:B--2---:R2:W5:Y:S01]  /*0e60*/  LDG.E R154, desc[UR36][R154.64] ;  /* 0x000000249a9a7981 */ /* 0x004562000c1e1900 */
[----:B------:R-:W-:Y:S05]  /*0e70*/  BRA `(.L_x_11) ;  /* 0x0000000000087947 */ /* 0x000fea0003800000 */
.L_x_12:
[----:B------:R-:W-:Y:S02]  /*0e80*/  ULDC UR4, c[0x0][0x584] ;  /* 0x0001610000047ab9 */ /* 0x000fe40000000800 */
[----:B------:R-:W-:-:S07]  /*0e90*/  IMAD.U32 R154, RZ, RZ, UR4 ;  /* 0x00000004ff9a7e24 */ /* 0x000fce000f8e00ff */
.L_x_11:
[----:B------:R-:W-:-:S13]  /*0ea0*/  LOP3.LUT P0, RZ, R0, 0xff, RZ, 0xc0, !PT ;  /* 0x000000ff00ff7812 */ /* 0x000fda000780c0ff */
[----:B------:R-:W-:Y:S05]  /*0eb0*/  @!P0 EXIT ;  /* 0x000000000000894d */ /* 0x000fea0003800000 */
[----:B------:R-:W-:Y:S01]  /*0ec0*/  ULDC UR4, c[0x0][0x28c] ;  /* 0x0000a30000047ab9 */ /* 0x000fe20000000800 */
[----:B------:R-:W-:Y:S01]  /*0ed0*/  UMOV UR38, URZ ;  /* 0x0000003f00267c82 */ /* 0x000fe20008000000 */
[----:B------:R-:W-:Y:S01]  /*0ee0*/  UIADD3 UR4, UR4, 0x1f, URZ ;  /* 0x0000001f04047890 */ /* 0x000fe2000fffe03f */
[----:B------:R-:W-:-:S03]  /*0ef0*/  UMOV UR39, URZ ;  /* 0x0000003f00277c82 */ /* 0x000fc60008000000 */
[----:B------:R-:W-:-:S04]  /*0f00*/  USHF.R.S32.HI UR5, URZ, 0x1f, UR4 ;  /* 0x0000001f3f057899 */ /* 0x000fc80008011404 */
[----:B------:R-:W-:-:S04]  /*0f10*/  ULEA.HI UR5, UR5, UR4, URZ, 0x5 ;  /* 0x0000000405057291 */ /* 0x000fc8000f8f283f */
[----:B------:R-:W-:-:S12]  /*0f20*/  USHF.R.S32.HI UR40, URZ, 0x5, UR5 ;  /* 0x000000053f287899 */ /* 0x000fd80008011405 */
.L_x_290:
[----:B------:R-:W-:Y:S01]  /*0f30*/  LOP3.LUT R0, R18, 0x80, RZ, 0xc0, !PT ;  /* 0x0000008012007812 */ /* 0x000fe200078ec0ff */
[----:B------:R-:W3:Y:S01]  /*0f40*/  S2UR UR7, SR_CgaCtaId ;  /* 0x00000000000779c3 */ /* 0x000ee20000008800 */
[----:B------:R-:W-:Y:S02]  /*0f50*/  UMOV UR6, 0x400 ;  /* 0x0000040000067882 */ /* 0x000fe40000000000 */
[----:B------:R-:W-:-:S06]  /*0f60*/  SHF.R.U32.HI R0, RZ, 0x7, R0 ;  /* 0x00000007ff007819 */ /* 0x000fcc0000011600 */
[----:B----4-:R-:W4:Y:S01]  /*0f70*/  SHFL.IDX PT, R0, R0, RZ, 0x1f ;  /* 0x00001fff00007589 */ /* 0x010f2200000e0000 */
[----:B---3--:R-:W-:Y:S01]  /*0f80*/  ULEA UR6, UR7, UR6, 0x18 ;  /* 0x0000000607067291 */ /* 0x008fe2000f8ec03f */
[----:B----4-:R-:W-:-:S13]  /*0f90*/  R2UR UR4, R0 ;  /* 0x00000000000472ca */ /* 0x010fda00000e0000 */
[----:B------:R-:W-:-:S04]  /*0fa0*/  ULEA.HI UR5, UR4, UR4, URZ, 0x1 ;  /* 0x0000000404057291 */ /* 0x000fc8000f8f083f */
[----:B------:R-:W-:-:S04]  /*0fb0*/  ULOP3.LUT UR5, UR5, 0x1ffffe, URZ, 0xc0, !UPT ;  /* 0x001ffffe05057892 */ /* 0x000fc8000f8ec03f */
[----:B------:R-:W-:-:S03]  /*0fc0*/  UIADD3 UR5, UR4, -UR5, URZ ;  /* 0x8000000504057290 */ /* 0x000fc6000fffe03f */
[----:B------:R-:W-:Y:S01]  /*0fd0*/  ULDC UR4, c[0x0][0x28c] ;  /* 0x0000a30000047ab9 */ /* 0x000fe20000000800 */
[----:B------:R-:W-:Y:S01]  /*0fe0*/  ULEA UR5, UR5, UR6, 0xb ;  /* 0x0000000605057291 */ /* 0x000fe2000f8e583f */
[----:B------:R-:W-:-:S03]  /*0ff0*/  ISETP.LT.AND P0, PT, RZ, UR4, PT ;  /* 0x00000004ff007c0c */ /* 0x000fc6000bf01270 */
[----:B------:R-:W-:-:S04]  /*1000*/  UIADD3 UR5, UR5, 0x100, URZ ;  /* 0x0000010005057890 */ /* 0x000fc8000fffe03f */
[----:B------:R-:W-:-:S04]  /*1010*/  USHF.R.U32.HI UR5, URZ, 0x4, UR5 ;  /* 0x000000043f057899 */ /* 0x000fc80008011605 */
[----:B------:R-:W-:-:S04]  /*1020*/  ULOP3.LUT UR5, UR5, 0x3fff, URZ, 0xc0, !UPT ;  /* 0x00003fff05057892 */ /* 0x000fc8000f8ec03f */
[----:B------:R-:W-:Y:S01]  /*1030*/  ULOP3.LUT UR41, UR5, 0x10000, URZ, 0xfc, !UPT ;  /* 0x0001000005297892 */ /* 0x000fe2000f8efc3f */
[----:B01----:R-:W-:Y:S11]  /*1040*/  @P0 BRA `(.L_x_13) ;  /* 0x0000000000400947 */ /* 0x003ff60003800000 */
[----:B------:R-:W-:Y:S01]  /*1050*/  MOV R0, 0x0 ;  /* 0x0000000000007802 */ /* 0x000fe20000000f00 */
[----:B------:R-:W-:Y:S01]  /*1060*/  ULDC.64 UR4, c[0x4][0x68] ;  /* 0x01001a0000047ab9 */ /* 0x000fe20000000a00 */
[----:B------:R-:W-:Y:S01]  /*1070*/  ULDC.64 UR6, c[0x4][0x8] ;  /* 0x0100020000067ab9 */ /* 0x000fe20000000a00 */
[----:B01----:R-:W-:Y:S01]  /*1080*/  IMAD.U32 R4, RZ, RZ, UR4 ;  /* 0x00000004ff047e24 */ /* 0x003fe2000f8e00ff */
[----:B------:R0:W1:Y:S01]  /*1090*/  LDC.64 R14, c[0x4][R0] ;  /* 0x01000000000e7b82 */ /* 0x0000620000000a00 */
[----:B------:R-:W-:Y:S01]  /*10a0*/  IMAD.U32 R5, RZ, RZ, UR5 ;  /* 0x00000005ff057e24 */ /* 0x000fe2000f8e00ff */
[----:B------:R-:W-:Y:S01]  /*10b0*/  ULDC.64 UR4, c[0x4][0x70] ;  /* 0x01001c0000047ab9 */ /* 0x000fe20000000a00 */
[----:B------:R-:W-:Y:S02]  /*10c0*/  IMAD.U32 R10, RZ, RZ, UR6 ;  /* 0x00000006ff0a7e24 */ /* 0x000fe4000f8e00ff */
[----:B------:R-:W-:Y:S02]  /*10d0*/  IMAD.U32 R6, RZ, RZ, UR4 ;  /* 0x00000004ff067e24 */ /* 0x000fe4000f8e00ff */
[----:B------:R-:W-:-:S02]  /*10e0*/  IMAD.U32 R7, RZ, RZ, UR5 ;  /* 0x00000005ff077e24 */ /* 0x000fc4000f8e00ff */
[----:B------:R-:W-:Y:S02]  /*10f0*/  IMAD.U32 R11, RZ, RZ, UR7 ;  /* 0x00000007ff0b7e24 */ /* 0x000fe4000f8e00ff */
[----:B------:R-:W-:Y:S02]  /*1100*/  IMAD.MOV.U32 R8, RZ, RZ, 0x1e1 ;  /* 0x000001e1ff087424 */ /* 0x000fe400078e00ff */
[----:B------:R-:W-:Y:S02]  /*1110*/  IMAD.MOV.U32 R12, RZ, RZ, 0x1 ;  /* 0x00000001ff0c7424 */ /* 0x000fe400078e00ff */
[----:B0-----:R-:W-:-:S07]  /*1120*/  IMAD.MOV.U32 R13, RZ, RZ, RZ ;  /* 0x000000ffff0d7224 */ /* 0x001fce00078e00ff */
[----:B------:R-:W-:-:S07]  /*1130*/  LEPC R20, `(.L_x_13) ;  /* 0x000000001014794e */ /* 0x000fce0000000000 */
[----:B-12--5:R-:W-:Y:S05]  /*1140*/  CALL.ABS.NOINC R14 ;  /* 0x000000000e007343 */ /* 0x026fea0003c00000 */
.L_x_13:
[----:B------:R-:W-:-:S04]  /*1150*/  LOP3.LUT R0, R19, 0x1, RZ, 0xfc, !PT ;  /* 0x0000000113007812 */ /* 0x000fc800078efcff */
[----:B------:R-:W-:-:S13]  /*1160*/  ISETP.NE.AND P0, PT, R0, 0x3, PT ;  /* 0x000000030000780c */ /* 0x000fda0003f05270 */
[----:B------:R-:W-:Y:S05]  /*1170*/  @!P0 BRA `(.L_x_14) ;  /* 0x0000000000048947 */ /* 0x000fea0003800000 */
[----:B------:R-:W-:Y:S01]  /*1180*/  BPT.TRAP 0x1 ;  /* 0x000000040000795c */ /* 0x000fe20000300000 */
.L_x_14:
[----:B------:R-:W3:Y:S01]  /*1190*/  S2UR UR5, SR_CgaCtaId ;  /* 0x00000000000579c3 */ /* 0x000ee20000008800 */
[----:B------:R-:W-:Y:S01]  /*11a0*/  UMOV UR4, 0x400 ;  /* 0x0000040000047882 */ /* 0x000fe20000000000 */
[----:B------:R-:W-:Y:S02]  /*11b0*/  IMAD.U32 R0, RZ, RZ, UR38 ;  /* 0x00000026ff007e24 */ /* 0x000fe4000f8e00ff */
[----:B------:R-:W-:-:S03]  /*11c0*/  IMAD.U32 R3, RZ, RZ, UR39 ;  /* 0x00000027ff037e24 */ /* 0x000fc6000f8e00ff */
[----:B------:R-:W-:Y:S01]  /*11d0*/  SHF.L.U32 R0, R0, 0x1f, RZ ;  /* 0x0000001f00007819 */ /* 0x000fe200000006ff */
[----:B---3--:R-:W-:-:S06]  /*11e0*/  ULEA UR4, UR5, UR4, 0x18 ;  /* 0x0000000405047291 */ /* 0x008fcc000f8ec03f */
[----:B------:R-:W-:-:S04]  /*11f0*/  IMAD.U32 R6, RZ, RZ, UR4 ;  /* 0x00000004ff067e24 */ /* 0x000fc8000f8e00ff */
[----:B------:R-:W-:-:S04]  /*1200*/  IMAD R3, R3, 0x8, R6 ;  /* 0x0000000803037824 */ /* 0x000fc800078e0206 */
[----:B------:R3:W4:Y:S01]  /*1210*/  SYNCS.PHASECHK.TRANS64.TRYWAIT P1, [R3+URZ], R0 ;  /* 0x00000000030075a7 */ /* 0x000722000802017f */
[----:B------:R-:W-:Y:S05]  /*1220*/  @!P0 BRA `(.L_x_15) ;  /* 0x0000000000048947 */ /* 0x000fea0003800000 */
[----:B------:R-:W-:Y:S01]  /*1230*/  BPT.TRAP 0x1 ;  /* 0x000000040000795c */ /* 0x000fe20000300000 */
.L_x_15:
[----:B----4-:R-:W-:Y:S05]  /*1240*/  @P1 BRA `(.L_x_16) ;  /* 0x0000000000081947 */ /* 0x010fea0003800000 */
[----:B------:R-:W4:Y:S02]  /*1250*/  SYNCS.PHASECHK.TRANS64.TRYWAIT P1, [R3+URZ], R0 ;  /* 0x00000000030075a7 */ /* 0x000f24000802017f */
[----:B----4-:R-:W-:Y:S05]  /*1260*/  @!P1 BRA `(.L_x_17) ;  /* 0x0000008800589947 */ /* 0x010fea0003800000 */
.L_x_16:
[----:B------:R-:W-:-:S04]  /*1270*/  UISETP.LT.AND UP0, UPT, UR40, 0x1, UPT ;  /* 0x000000012800788c */ /* 0x000fc8000bf01270 */
[----:B------:R-:W-:-:S06]  /*1280*/  USEL UR4, UR40, 0x1, UP0 ;  /* 0x0000000128047887 */ /* 0x000fcc0008000000 */
[----:B---34-:R-:W-:Y:S01]  /*1290*/  IMAD.U32 R0, RZ, RZ, UR4 ;  /* 0x00000004ff007e24 */ /* 0x018fe2000f8e00ff */
[----:B------:R-:W-:Y:S05]  /*12a0*/  WARPSYNC.ALL ;  /* 0x0000000000007948 */ /* 0x000fea0003800000 */
[----:B------:R-:W-:-:S04]  /*12b0*/  IADD3 R0, -R0, UR40, RZ ;  /* 0x0000002800007c10 */ /* 0x000fc8000fffe1ff */
[----:B------:R-:W-:Y:S02]  /*12c0*/  ISETP.GE.AND P1, PT, R0, 0x1, PT ;  /* 0x000000010000780c */ /* 0x000fe40003f26270 */
[----:B------:R-:W-:Y:S01]  /*12d0*/  R2UR UR4, R6 ;  /* 0x00000000060472ca */ /* 0x000fe200000e0000 */
[----:B------:R-:W-:Y:S01]  /*12e0*/  WARPGROUP.ARRIVE ;  /* 0x00000000000079c5 */ /* 0x000fe20000000000 */
[----:B------:R-:W-:Y:S01]  /*12f0*/  UMOV UR5, 0xc0000010 ;  /* 0xc000001000057882 */ /* 0x000fe20000000000 */
[----:B------:R-:W-:-:S10]  /*1300*/  UMOV UR7, 0xc0000010 ;  /* 0xc000001000077882 */ /* 0x000fd40000000000 */
[----:B------:R-:W-:-:S04]  /*1310*/  UIADD3 UR4, UR4, 0x8100, URZ ;  /* 0x0000810004047890 */ /* 0x000fc8000fffe03f */
[----:B------:R-:W-:-:S04]  /*1320*/  USHF.R.U32.HI UR4, URZ, 0x4, UR4 ;  /* 0x000000043f047899 */ /* 0x000fc80008011604 */
[----:B------:R-:W-:-:S04]  /*1330*/  ULOP3.LUT UR4, UR4, 0x3fff, URZ, 0xc0, !UPT ;  /* 0x00003fff04047892 */ /* 0x000fc8000f8ec03f */
[----:B------:R-:W-:Y:S02]  /*1340*/  ULOP3.LUT UR9, UR4, 0x10000, URZ, 0xfc, !UPT ;  /* 0x0001000004097892 */ /* 0x000fe4000f8efc3f */
[----:B------:R-:W-:Y:S02]  /*1350*/  ULEA UR4, UR39, UR41, 0x9 ;  /* 0x0000002927047291 */ /* 0x000fe4000f8e483f */
[----:B------:R-:W-:-:S09]  /*1360*/  ULEA UR6, UR39, UR9, 0x8 ;  /* 0x0000000927067291 */ /* 0x000fd2000f8e403f */
[----:B------:R-:W-:Y:S01]  /*1370*/  IGMMA.64x128x32.S8.S8 R88, gdesc[UR4], RZ, !UPT, gsb0 ;  /* 0x03600000045879f1 */ /* 0x000fe2000c0410ff */
[----:B------:R-:W-:Y:S01]  /*1380*/  UIADD3 UR4, UR4, 0x100, URZ ;  /* 0x0000010004047890 */ /* 0x000fe2000fffe03f */
[----:B------:R-:W-:Y:S01]  /*1390*/  UMOV UR5, 0xc0000010 ;  /* 0xc000001000057882 */ /* 0x000fe20000000000 */
[----:B------:R-:W-:Y:S02]  /*13a0*/  WARPGROUP.DEPBAR.LE gsb0, 0x0 ;  /* 0x00008000000079c5 */ /* 0x000fe40000010000 */
[----:B------:R-:W-:-:S06]  /*13b0*/  WARPGROUP.ARRIVE ;  /* 0x00000000000079c5 */ /* 0x000fcc0000000000 */
[----:B------:R-:W-:Y:S03]  /*13c0*/  IGMMA.64x128x32.S8.S8 R24, gdesc[UR4], RZ, !UPT, gsb0 ;  /* 0x03600000041879f1 */ /* 0x000fe6000c0410ff */
[----:B------:R-:W-:Y:S02]  /*13d0*/  WARPGROUP.DEPBAR.LE gsb0, 0x0 ;  /* 0x00008000000079c5 */ /* 0x000fe40000010000 */
[----:B------:R-:W-:Y:S05]  /*13e0*/  @!P1 BRA `(.L_x_18) ;  /* 0x0000000000d89947 */ /* 0x000fea0003800000 */
[----:B------:R-:W-:Y:S02]  /*13f0*/  UIADD3 UR4, UR39, 0x1, URZ ;  /* 0x0000000127047890 */ /* 0x000fe4000fffe03f */
[----:B------:R-:W-:Y:S02]  /*1400*/  IMAD.U32 R3, RZ, RZ, UR39 ;  /* 0x00000027ff037e24 */ /* 0x000fe4000f8e00ff */
[----:B------:R-:W-:-:S04]  /*1410*/  UISETP.NE.AND UP0, UPT, UR4, 0x4, UPT ;  /* 0x000000040400788c */ /* 0x000fc8000bf05270 */
[----:B------:R-:W-:Y:S02]  /*1420*/  USEL UR5, URZ, 0x1, UP0 ;  /* 0x000000013f057887 */ /* 0x000fe40008000000 */
[----:B------:R-:W-:Y:S02]  /*1430*/  USEL UR8, UR4, URZ, UP0 ;  /* 0x0000003f04087287 */ /* 0x000fe40008000000 */
[----:B------:R-:W-:-:S06]  /*1440*/  ULOP3.LUT UR5, UR38, UR5, URZ, 0x3c, !UPT ;  /* 0x0000000526057292 */ /* 0x000fcc000f8e3c3f */
[----:B------:R-:W-:-:S07]  /*1450*/  IMAD.U32 R7, RZ, RZ, UR5 ;  /* 0x00000005ff077e24 */ /* 0x000fce000f8e00ff */
.L_x_25:
[----:B------:R-:W-:Y:S05]  /*1460*/  @!P0 BRA `(.L_x_19) ;  /* 0x0000000000048947 */ /* 0x000fea0003800000 */
[----:B------:R-:W-:Y:S01]  /*1470*/  BPT.TRAP 0x1 ;  /* 0x000000040000795c */ /* 0x000fe20000300000 */
.L_x_19:
[----:B------:R-:W3:Y:S01]  /*1480*/  S2UR UR5, SR_CgaCtaId ;  /* 0x00000000000579c3 */ /* 0x000ee20000008800 */
[----:B------:R-:W-:Y:S01]  /*1490*/  UMOV UR4, 0x400 ;  /* 0x0000040000047882 */ /* 0x000fe20000000000 */
[----:B01----:R-:W-:Y:S01]  /*14a0*/  IMAD.U32 R5, RZ, RZ, UR8 ;  /* 0x00000008ff057e24 */ /* 0x003fe2000f8e00ff */
[----:B------:R-:W-:Y:S01]  /*14b0*/  SHF.L.U32 R4, R7, 0x1f, RZ ;  /* 0x0000001f07047819 */ /* 0x000fe200000006ff */
[----:B---3--:R-:W-:-:S06]  /*14c0*/  ULEA UR4, UR5, UR4, 0x18 ;  /* 0x0000000405047291 */ /* 0x008fcc000f8ec03f */
[----:B------:R-:W-:-:S04]  /*14d0*/  IMAD.U32 R6, RZ, RZ, UR4 ;  /* 0x00000004ff067e24 */ /* 0x000fc8000f8e00ff */
[----:B------:R-:W-:-:S04]  /*14e0*/  IMAD R5, R5, 0x8, R6 ;  /* 0x0000000805057824 */ /* 0x000fc800078e0206 */
[----:B------:R0:W1:Y:S01]  /*14f0*/  SYNCS.PHASECHK.TRANS64.TRYWAIT P1, [R5+URZ], R4 ;  /* 0x00000004050075a7 */ /* 0x000062000802017f */
[----:B------:R-:W-:Y:S05]  /*1500*/  @!P0 BRA `(.L_x_20) ;  /* 0x0000000000048947 */ /* 0x000fea0003800000 */
[----:B------:R-:W-:Y:S01]  /*1510*/  BPT.TRAP 0x1 ;  /* 0x000000040000795c */ /* 0x000fe20000300000 */
.L_x_20:
[----:B-1----:R-:W-:Y:S05]  /*1520*/  @P1 BRA `(.L_x_21) ;  /* 0x0000000000081947 */ /* 0x002fea0003800000 */
[----:B------:R-:W1:Y:S02]  /*1530*/  SYNCS.PHASECHK.TRANS64.TRYWAIT P1, [R5+URZ], R4 ;  /* 0x00000004050075a7 */ /* 0x000e64000802017f */
[----:B-1----:R-:W-:Y:S05]  /*1540*/  @!P1 BRA `(.L_x_22) ;  /* 0x0000008400b49947 */ /* 0x002fea0003800000 */
.L_x_21:
[----:B------:R-:W-:Y:S01]  /*1550*/  ULEA UR4, UR8, UR41, 0x9 ;  /* 0x0000002908047291 */ /* 0x000fe2000f8e483f */
[----:B------:R-:W-:Y:S01]  /*1560*/  WARPGROUP.ARRIVE ;  /* 0x00000000000079c5 */ /* 0x000fe20000000000 */
[----:B------:R-:W-:Y:S01]  /*1570*/  ULEA UR6, UR8, UR9, 0x8 ;  /* 0x0000000908067291 */ /* 0x000fe2000f8e403f */
[----:B------:R-:W-:Y:S01]  /*1580*/  UMOV UR5, 0xc0000010 ;  /* 0xc000001000057882 */ /* 0x000fe20000000000 */
[----:B------:R-:W-:-:S07]  /*1590*/  UMOV UR7, 0xc0000010 ;  /* 0xc000001000077882 */ /* 0x000fce0000000000 */
[----:B------:R-:W-:Y:S01]  /*15a0*/  IGMMA.64x128x32.S8.S8 R88, gdesc[UR4], R88, gsb0 ;  /* 0x03600000045879f1 */ /* 0x000fe20008041058 */
[----:B------:R-:W-:Y:S01]  /*15b0*/  UIADD3 UR4, UR4, 0x100, URZ ;  /* 0x0000010004047890 */ /* 0x000fe2000fffe03f */
[----:B------:R-:W-:Y:S01]  /*15c0*/  UMOV UR5, 0xc0000010 ;  /* 0xc000001000057882 */ /* 0x000fe20000000000 */
[----:B------:R-:W-:Y:S02]  /*15d0*/  WARPGROUP.DEPBAR.LE gsb0, 0x0 ;  /* 0x00008000000079c5 */ /* 0x000fe40000010000 */
[----:B------:R-:W-:-:S06]  /*15e0*/  WARPGROUP.ARRIVE ;  /* 0x00000000000079c5 */ /* 0x000fcc0000000000 */
[----:B------:R-:W-:Y:S03]  /*15f0*/  IGMMA.64x128x32.S8.S8 R24, gdesc[UR4], R24, gsb0 ;  /* 0x03600000041879f1 */ /* 0x000fe60008041018 */
[----:B------:R-:W-:Y:S02]  /*1600*/  WARPGROUP.DEPBAR.LE gsb0, 0x0 ;  /* 0x00008000000079c5 */ /* 0x000fe40000010000 */
[----:B------:R-:W-:Y:S05]  /*1610*/  @!P0 BRA `(.L_x_23) ;  /* 0x0000000000048947 */ /* 0x000fea0003800000 */
[----:B------:R-:W-:Y:S01]  /*1620*/  BPT.TRAP 0x1 ;  /* 0x000000040000795c */ /* 0x000fe20000300000 */
.L_x_23:
[----:B01----:R-:W-:Y:S01]  /*1630*/  IMAD R4, R3, 0x8, R6 ;  /* 0x0000000803047824 */ /* 0x003fe200078e0206 */
[----:B------:R-:W-:-:S03]  /*1640*/  ISETP.GT.U32.AND P1, PT, R19, 0x1, PT ;  /* 0x000000011300780c */ /* 0x000fc60003f24070 */
[----:B------:R-:W-:-:S05]  /*1650*/  VIADD R4, R4, 0x20 ;  /* 0x0000002004047836 */ /* 0x000fca0000000000 */
[----:B------:R-:W-:-:S04]  /*1660*/  PRMT R4, RZ, 0x654, R4 ;  /* 0x00000654ff047816 */ /* 0x000fc80000000004 */
[----:B------:R0:W-:Y:S01]  /*1670*/  SYNCS.ARRIVE.TRANS64.RED.A1T0 RZ, [R4+URZ], RZ ;  /* 0x000000ff04ff79a7 */ /* 0x0001e2000810043f */
[----:B------:R-:W-:Y:S05]  /*1680*/  @P1 BRA `(.L_x_24) ;  /* 0x0000000000041947 */ /* 0x000fea0003800000 */
[----:B------:R-:W-:Y:S01]  /*1690*/  BPT.TRAP 0x1 ;  /* 0x000000040000795c */ /* 0x000fe20000300000 */
.L_x_24:
[----:B------:R-:W-:Y:S01]  /*16a0*/  UIADD3 UR8, UR8, 0x1, URZ ;  /* 0x0000000108087890 */ /* 0x000fe2000fffe03f */
[C---:B------:R-:W-:Y:S01]  /*16b0*/  ISETP.GT.AND P2, PT, R0.reuse, 0x1, PT ;  /* 0x000000010000780c */ /* 0x040fe20003f44270 */
[----:B------:R-:W-:Y:S02]  /*16c0*/  VIADD R3, R3, 0x1 ;  /* 0x0000000103037836 */ /* 0x000fe40000000000 */
[----:B------:R-:W-:Y:S01]  /*16d0*/  UISETP.NE.AND UP0, UPT, UR8, 0x4, UPT ;  /* 0x000000040800788c */ /* 0x000fe2000bf05270 */
[----:B------:R-:W-:Y:S02]  /*16e0*/  VIADD R0, R0, 0xffffffff ;  /* 0xffffffff00007836 */ /* 0x000fe40000000000 */
[C---:B------:R-:W-:Y:S01]  /*16f0*/  ISETP.NE.AND P1, PT, R3.reuse, 0x4, PT ;  /* 0x000000040300780c */ /* 0x040fe20003f25270 */
[----:B------:R-:W-:Y:S02]  /*1700*/  USEL UR4, URZ, 0x1, UP0 ;  /* 0x000000013f047887 */ /* 0x000fe40008000000 */
[----:B------:R-:W-:Y:S01]  /*1710*/  USEL UR8, UR8, URZ, UP0 ;  /* 0x0000003f08087287 */ /* 0x000fe20008000000 */
[----:B------:R-:W-:-:S03]  /*1720*/  SEL R3, R3, RZ, P1 ;  /* 0x000000ff03037207 */ /* 0x000fc60000800000 */
[----:B------:R-:W-:Y:S01]  /*1730*/  LOP3.LUT R7, R7, UR4, RZ, 0x3c, !PT ;  /* 0x0000000407077c12 */ /* 0x000fe2000f8e3cff */
[----:B------:R-:W-:Y:S07]  /*1740*/  @P2 BRA `(.L_x_25) ;  /* 0xfffffffc00442947 */ /* 0x000fee000383ffff */
.L_x_18:
[----:B------:R-:W3:Y:S02]  /*1750*/  LDC R0, c[0x0][0x28c] ;  /* 0x0000a300ff007b82 */ /* 0x000ee40000000800 */
[----:B---3--:R-:W-:-:S13]  /*1760*/  ISETP.GE.AND P1, PT, R0, 0x1, PT ;  /* 0x000000010000780c */ /* 0x008fda0003f26270 */
[----:B------:R-:W-:Y:S05]  /*1770*/  @!P1 BRA `(.L_x_26) ;  /* 0x0000000000389947 */ /* 0x000fea0003800000 */
[----:B------:R-:W-:Y:S05]  /*1780*/  @!P0 BRA `(.L_x_27) ;  /* 0x0000000000048947 */ /* 0x000fea0003800000 */
[----:B------:R-:W-:Y:S01]  /*1790*/  BPT.TRAP 0x1 ;  /* 0x000000040000795c */ /* 0x000fe20000300000 */
.L_x_27:
[----:B------:R-:W-:Y:S01]  /*17a0*/  UISETP.LT.AND UP0, UPT, UR40, 0x1, UPT ;  /* 0x000000012800788c */ /* 0x000fe2000bf01270 */
[----:B------:R-:W-:-:S03]  /*17b0*/  ISETP.GT.U32.AND P0, PT, R19, 0x1, PT ;  /* 0x000000011300780c */ /* 0x000fc60003f04070 */
[----:B------:R-:W-:-:S04]  /*17c0*/  USEL UR4, UR40, 0x1, UP0 ;  /* 0x0000000128047887 */ /* 0x000fc80008000000 */
[----:B------:R-:W-:-:S04]  /*17d0*/  UIADD3 UR4, UR39, UR40, -UR4 ;  /* 0x0000002827047290 */ /* 0x000fc8000fffe804 */
[----:B------:R-:W-:-:S04]  /*17e0*/  USHF.L.U32 UR4, UR4, 0x3, URZ ;  /* 0x0000000304047899 */ /* 0x000fc8000800063f */
[----:B------:R-:W-:-:S06]  /*17f0*/  ULOP3.LUT UR4, UR4, 0x18, URZ, 0xc0, !UPT ;  /* 0x0000001804047892 */ /* 0x000fcc000f8ec03f */
[----:B------:R-:W-:-:S05]  /*1800*/  IMAD.U32 R3, RZ, RZ, UR4 ;  /* 0x00000004ff037e24 */ /* 0x000fca000f8e00ff */
[----:B------:R-:W-:-:S04]  /*1810*/  IADD3 R0, R6, 0x20, R3 ;  /* 0x0000002006007810 */ /* 0x000fc80007ffe003 */
[----:B------:R-:W-:-:S04]  /*1820*/  PRMT R0, RZ, 0x654, R0 ;  /* 0x00000654ff007816 */ /* 0x000fc80000000000 */
[----:B------:R3:W-:Y:S01]  /*1830*/  SYNCS.ARRIVE.TRANS64.RED.A1T0 RZ, [R0+URZ], RZ ;  /* 0x000000ff00ff79a7 */ /* 0x0007e2000810043f */
[----:B------:R-:W-:Y:S05]  /*1840*/  @P0 BRA `(.L_x_26) ;  /* 0x0000000000040947 */ /* 0x000fea0003800000 */
[----:B------:R-:W-:Y:S01]  /*1850*/  BPT.TRAP 0x1 ;  /* 0x000000040000795c */ /* 0x000fe20000300000 */
.L_x_26:
[----:B------:R-:W4:Y:S01]  /*1860*/  LDC R6, c[0x0][0x288] ;  /* 0x0000a200ff067b82 */ /* 0x000f220000000800 */
[--C-:B---3--:R-:W-:Y:S01]  /*1870*/  SHF.R.U32.HI R0, RZ, 0x2, R18.reuse ;  /* 0x00000002ff007819 */ /* 0x108fe20000011612 */
[----:B------:R-:W-:Y:S01]  /*1880*/  UIADD3 UR39, UR40, UR39, URZ ;  /* 0x0000002728277290 */ /* 0x000fe2000fffe03f */
[----:B01----:R-:W-:Y:S01]  /*1890*/  SHF.R.U32.HI R5, RZ, 0x7, R18 ;  /* 0x00000007ff057819 */ /* 0x003fe20000011612 */
[----:B------:R-:W-:Y:S01]  /*18a0*/  IMAD.SHL.U32 R23, R23, 0x80, RZ ;  /* 0x0000008017177824 */ /* 0x000fe200078e00ff */
[----:B------:R-:W-:Y:S01]  /*18b0*/  LOP3.LUT R3, R0, 0x7, RZ, 0xc0, !PT ;  /* 0x0000000700037812 */ /* 0x000fe200078ec0ff */
[----:B------:R-:W-:Y:S01]  /*18c0*/  USHF.R.U32.HI UR4, URZ, 0x2, UR39 ;  /* 0x000000023f047899 */ /* 0x000fe20008011627 */
[C---:B------:R-:W-:Y:S01]  /*18d0*/  LOP3.LUT R4, R18.reuse, 0x60, RZ, 0xc0, !PT ;  /* 0x0000006012047812 */ /* 0x040fe200078ec0ff */
[----:B------:R-:W-:Y:S01]  /*18e0*/  IMAD.SHL.U32 R14, R18, 0x2, RZ ;  /* 0x00000002120e7824 */ /* 0x000fe200078e00ff */
[----:B------:R-:W-:Y:S01]  /*18f0*/  LOP3.LUT R0, R5, 0x1, RZ, 0xc0, !PT ;  /* 0x0000000105007812 */ /* 0x000fe200078ec0ff */
[----:B------:R-:W-:Y:S01]  /*1900*/  ULOP3.LUT UR4, UR4, 0x1, URZ, 0xc0, !UPT ;  /* 0x0000000104047892 */ /* 0x000fe2000f8ec03f */
[----:B------:R-:W-:Y:S01]  /*1910*/  SHF.R.U32.HI R8, RZ, 0x1, R4 ;  /* 0x00000001ff087819 */ /* 0x000fe20000011604 */
[----:B------:R-:W-:Y:S01]  /*1920*/  ULDC UR8, c[0x0][0x284] ;  /* 0x0000a10000087ab9 */ /* 0x000fe20000000800 */
[----:B------:R-:W-:Y:S01]  /*1930*/  UISETP.GT.U32.AND UP1, UPT, UR39, 0x3, UPT ;  /* 0x000000032700788c */ /* 0x000fe2000bf24070 */
[----:B------:R-:W-:Y:S01]  /*1940*/  IMAD.SHL.U32 R4, R0, 0x40, RZ ;  /* 0x0000004000047824 */ /* 0x000fe200078e00ff */
[--C-:B------:R-:W-:Y:S01]  /*1950*/  IADD3 R5, RZ, -R8, -R3.reuse ;  /* 0x80000008ff057210 */ /* 0x100fe20007ffe803 */
[----:B------:R-:W-:Y:S01]  /*1960*/  UISETP.NE.U32.AND UP0, UPT, UR4, 0x1, UPT ;  /* 0x000000010400788c */ /* 0x000fe2000bf05070 */
[----:B------:R-:W-:Y:S01]  /*1970*/  SHF.R.S32.HI R160, RZ, 0x1f, R22 ;  /* 0x0000001fffa07819 */ /* 0x000fe20000011416 */
[----:B------:R-:W-:Y:S01]  /*1980*/  ULDC.64 UR6, c[0x0][0x5d0] ;  /* 0x0001740000067ab9 */ /* 0x000fe20000000a00 */
[----:B------:R-:W-:Y:S01]  /*1990*/  LOP3.LUT R165, R4, 0x40, R3, 0xe2, !PT ;  /* 0x0000004004a57812 */ /* 0x000fe200078ee203 */
[----:B------:R-:W-:Y:S01]  /*19a0*/  UISETP.LT.U32.AND UP1, UPT, UR40, 0x4, UP1 ;  /* 0x000000042800788c */ /* 0x000fe20008f21070 */
[----:B------:R-:W-:Y:S01]  /*19b0*/  LOP3.LUT R3, R18, 0x3, RZ, 0xc0, !PT ;  /* 0x0000000312037812 */ /* 0x000fe200078ec0ff */
[----:B------:R-:W-:Y:S01]  /*19c0*/  UISETP.GT.U32.AND UP0, UPT, UR40, 0x3, !UP0 ;  /* 0x000000032800788c */ /* 0x000fe2000c704070 */
[C---:B------:R-:W-:Y:S01]  /*19d0*/  LOP3.LUT R14, R23.reuse, 0x6, R14, 0xf8, !PT ;  /* 0x00000006170e7812 */ /* 0x040fe200078ef80e */
[----:B------:R-:W-:Y:S01]  /*19e0*/  IMAD R7, R160, UR6, RZ ;  /* 0x00000006a0077c24 */ /* 0x000fe2000f8e02ff */
[----:B----4-:R-:W-:Y:S01]  /*19f0*/  ISETP.GE.AND P0, PT, R23, R6, PT ;  /* 0x000000061700720c */ /* 0x010fe20003f06270 */
[----:B------:R-:W-:Y:S01]  /*1a00*/  IMAD R10, R3, -0x2, R6 ;  /* 0xfffffffe030a7824 */ /* 0x000fe200078e0206 */
[----:B------:R-:W-:Y:S01]  /*1a10*/  SHF.R.S32.HI R15, RZ, 0x1f, R14 ;  /* 0x0000001fff0f7819 */ /* 0x000fe2000001140e */
[----:B------:R-:W-:Y:S01]  /*1a20*/  IMAD.SHL.U32 R3, R152, 0x100, RZ ;  /* 0x0000010098037824 */ /* 0x000fe200078e00ff */
[----:B------:R-:W-:Y:S01]  /*1a30*/  USEL UR5, URZ, 0x1, !UP1 ;  /* 0x000000013f057887 */ /* 0x000fe2000c800000 */
[----:B------:R-:W-:Y:S01]  /*1a40*/  IMAD R0, R0, -0x40, R5 ;  /* 0xffffffc000007824 */ /* 0x000fe200078e0205 */
[----:B------:R-:W-:Y:S01]  /*1a50*/  USEL UR4, URZ, 0x1, !UP0 ;  /* 0x000000013f047887 */ /* 0x000fe2000c000000 */
[----:B------:R-:W-:Y:S01]  /*1a60*/  IMAD.WIDE R4, R152, 0x100, RZ ;  /* 0x0000010098047825 */ /* 0x000fe200078e02ff */
[C---:B------:R-:W-:Y:S01]  /*1a70*/  ISETP.GE.OR P0, PT, R3.reuse, UR8, P0 ;  /* 0x0000000803007c0c */ /* 0x040fe20008706670 */
[----:B------:R-:W-:Y:S01]  /*1a80*/  ULOP3.LUT UR39, UR39, 0x3, URZ, 0xc0, !UPT ;  /* 0x0000000327277892 */ /* 0x000fe2000f8ec03f */
[----:B------:R-:W-:Y:S01]  /*1a90*/  IADD3 R0, -R3, UR8, R0 ;  /* 0x0000000803007c10 */ /* 0x000fe2000fffe100 */
[C---:B------:R-:W-:Y:S01]  /*1aa0*/  IMAD R9, R22.reuse, UR7, R7 ;  /* 0x0000000716097c24 */ /* 0x040fe2000f8e0207 */
[----:B------:R-:W-:Y:S01]  /*1ab0*/  ULOP3.LUT UR38, UR4, UR38, UR5, 0x96, !UPT ;  /* 0x0000002604267292 */ /* 0x000fe2000f8e9605 */
[----:B------:R-:W-:Y:S01]  /*1ac0*/  IMAD.WIDE.U32 R6, R22, UR6, R14 ;  /* 0x0000000616067c25 */ /* 0x000fe2000f8e000e */
[----:B------:R-:W-:-:S03]  /*1ad0*/  LOP3.LUT R165, R4, R165, R8, 0xfe, !PT ;  /* 0x000000a504a57212 */ /* 0x000fc600078efe08 */
[----:B------:R-:W-:Y:S02]  /*1ae0*/  IMAD.IADD R7, R7, 0x1, R9 ;  /* 0x0000000107077824 */ /* 0x000fe400078e0209 */
[----:B------:R-:W-:Y:S02]  /*1af0*/  IMAD.IADD R3, R10, 0x1, -R23 ;  /* 0x000000010a037824 */ /* 0x000fe400078e0a17 */
[----:B------:R-:W-:Y:S01]  /*1b00*/  IMAD.MOV.U32 R152, RZ, RZ, -0x1 ;  /* 0xffffffffff987424 */ /* 0x000fe200078e00ff */
[----:B------:R-:W-:Y:S06]  /*1b10*/  @P0 BRA `(.L_x_28) ;  /* 0x0000006000f40947 */ /* 0x000fec0003800000 */
[----:B------:R-:W0:Y:S01]  /*1b20*/  LDC.64 R20, c[0x0][0x5c8] ;  /* 0x00017200ff147b82 */ /* 0x000e220000000a00 */
[----:B------:R-:W-:Y:S01]  /*1b30*/  ULDC.64 UR4, c[0x0][0x5c0] ;  /* 0x0001700000047ab9 */ /* 0x000fe20000000a00 */
[----:B------:R-:W-:Y:S01]  /*1b40*/  BSSY B0, `(.L_x_28) ;  /* 0x000063a000007945 */ /* 0x000fe20003800000 */
[-C--:B0-----:R-:W-:Y:S01]  /*1b50*/  IMAD R8, R5, R20.reuse, RZ ;  /* 0x0000001405087224 */ /* 0x081fe200078e02ff */
[----:B------:R-:W-:Y:S01]  /*1b60*/  SHF.L.U64.HI R13, R20, 0x3, R21 ;  /* 0x00000003140d7819 */ /* 0x000fe20000010215 */
[----:B------:R-:W-:-:S04]  /*1b70*/  IMAD.WIDE.U32 R6, R165, R20, R6 ;  /* 0x00000014a5067225 */ /* 0x000fc800078e0006 */
[----:B------:R-:W-:Y:S01]  /*1b80*/  IMAD R9, R165, R21, R8 ;  /* 0x00000015a5097224 */ /* 0x000fe200078e0208 */
[----:B------:R-:W-:Y:S01]  /*1b90*/  IADD3 R158, P0, R6, UR4, RZ ;  /* 0x00000004069e7c10 */ /* 0x000fe2000ff1e0ff */
[C---:B------:R-:W-:Y:S02]  /*1ba0*/  IMAD.SHL.U32 R11, R20.reuse, 0x8, RZ ;  /* 0x00000008140b7824 */ /* 0x040fe400078e00ff */
[----:B------:R-:W-:Y:S01]  /*1bb0*/  IMAD.IADD R9, R7, 0x1, R9 ;  /* 0x0000000107097824 */ /* 0x000fe200078e0209 */
[-C--:B------:R-:W-:Y:S02]  /*1bc0*/  LEA R6, P2, R20, R158.reuse, 0x7 ;  /* 0x0000009e14067211 */ /* 0x080fe400078438ff */
[----:B------:R-:W-:Y:S02]  /*1bd0*/  IADD3 R8, P1, R11, R158, RZ ;  /* 0x0000009e0b087210 */ /* 0x000fe40007f3e0ff */
[----:B------:R-:W-:Y:S02]  /*1be0*/  IADD3.X R159, R9, UR5, RZ, P0, !PT ;  /* 0x00000005099f7c10 */ /* 0x000fe400087fe4ff */
[----:B-----5:R-:W-:-:S02]  /*1bf0*/  ISETP.NE.AND P0, PT, R154, RZ, PT ;  /* 0x000000ff9a00720c */ /* 0x020fc40003f05270 */
[----:B------:R-:W-:Y:S01]  /*1c00*/  LEA.HI.X R7, R20, R159, R21, 0x7, P2 ;  /* 0x0000009f14077211 */ /* 0x000fe200010f3c15 */
[----:B------:R-:W-:Y:S01]  /*1c10*/  IMAD.X R9, R13, 0x1, R159, P1 ;  /* 0x000000010d097824 */ /* 0x000fe200008e069f */
[----:B------:R-:W-:-:S05]  /*1c20*/  IADD3 R10, P2, R11, R6, RZ ;  /* 0x000000060b0a7210 */ /* 0x000fca0007f5e0ff */
[----:B------:R-:W-:-:S04]  /*1c30*/  IMAD.X R11, R13, 0x1, R7, P2 ;  /* 0x000000010d0b7824 */ /* 0x000fc800010e0607 */
[----:B------:R-:W-:Y:S05]  /*1c40*/  @!P0 BRA `(.L_x_29) ;  /* 0x0000004800948947 */ /* 0x000fea0003800000 */
[----:B------:R-:W0:Y:S01]  /*1c50*/  LDC.64 R156, c[0x0][0x5b0] ;  /* 0x00016c00ff9c7b82 */ /* 0x000e220000000a00 */
[----:B------:R-:W-:Y:S01]  /*1c60*/  ULDC.64 UR4, c[0x0][0x5b8] ;  /* 0x00016e0000047ab9 */ /* 0x000fe20000000a00 */
[----:B------:R-:W-:Y:S01]  /*1c70*/  ISETP.GE.AND P0, PT, R0, 0x1, PT ;  /* 0x000000010000780c */ /* 0x000fe20003f06270 */
[----:B------:R-:W-:Y:S01]  /*1c80*/  IMAD R21, R160, UR4, RZ ;  /* 0x00000004a0157c24 */ /* 0x000fe2000f8e02ff */
[----:B------:R-:W-:Y:S01]  /*1c90*/  BSSY B1, `(.L_x_30) ;  /* 0x0000010000017945 */ /* 0x000fe20003800000 */
[C---:B------:R-:W-:Y:S01]  /*1ca0*/  IMAD.WIDE.U32 R14, R22.reuse, UR4, R14 ;  /* 0x00000004160e7c25 */ /* 0x040fe2000f8e000e */
[----:B------:R-:W-:Y:S02]  /*1cb0*/  ISETP.LT.OR P3, PT, R3, 0x1, !P0 ;  /* 0x000000010300780c */ /* 0x000fe40004761670 */
[----:B------:R-:W1:Y:S01]  /*1cc0*/  LDC.64 R12, c[0x0][0x5a8] ;  /* 0x00016a00ff0c7b82 */ /* 0x000e620000000a00 */
[----:B------:R-:W-:Y:S02]  /*1cd0*/  IMAD R21, R22, UR5, R21 ;  /* 0x0000000516157c24 */ /* 0x000fe4000f8e0215 */
[----:B------:R-:W-:-:S02]  /*1ce0*/  IMAD.MOV.U32 R20, RZ, RZ, R14 ;  /* 0x000000ffff147224 */ /* 0x000fc400078e000e */
[----:B------:R-:W-:Y:S02]  /*1cf0*/  IMAD.IADD R21, R15, 0x1, R21 ;  /* 0x000000010f157824 */ /* 0x000fe400078e0215 */
[-C--:B0-----:R-:W-:Y:S01]  /*1d00*/  IMAD R160, R5, R156.reuse, RZ ;  /* 0x0000009c05a07224 */ /* 0x081fe200078e02ff */
[----:B------:R-:W-:Y:S01]  /*1d10*/  SHF.L.U64.HI R161, R156, 0x3, R157 ;  /* 0x000000039ca17819 */ /* 0x000fe2000001029d */
[----:B------:R-:W-:-:S04]  /*1d20*/  IMAD.WIDE.U32 R22, R165, R156, R20 ;  /* 0x0000009ca5167225 */ /* 0x000fc800078e0014 */
[----:B------:R-:W-:Y:S01]  /*1d30*/  IMAD R169, R165, R157, R160 ;  /* 0x0000009da5a97224 */ /* 0x000fe200078e02a0 */
[----:B-1----:R-:W-:Y:S01]  /*1d40*/  IADD3 R22, P1, R22, R12, RZ ;  /* 0x0000000c16167210 */ /* 0x002fe20007f3e0ff */
[----:B------:R-:W-:-:S03]  /*1d50*/  IMAD.SHL.U32 R160, R156, 0x8, RZ ;  /* 0x000000089ca07824 */ /* 0x000fc600078e00ff */
[----:B------:R-:W-:Y:S01]  /*1d60*/  IADD3.X R23, R13, R23, R169, P1, !PT ;  /* 0x000000170d177210 */ /* 0x000fe20000ffe4a9 */
[----:B------:R-:W-:Y:S08]  /*1d70*/  @P3 BRA `(.L_x_31) ;  /* 0x0000000000043947 */ /* 0x000ff00003800000 */
[----:B--2---:R0:W5:Y:S02]  /*1d80*/  LDG.E.U8 R155, desc[UR36][R22.64] ;  /* 0x00000024169b7981 */ /* 0x004164000c1e1100 */
.L_x_31:
[----:B------:R-:W-:Y:S05]  /*1d90*/  BSYNC B1 ;  /* 0x0000000000017941 */ /* 0x000fea0003800000 */
.L_x_30:
[----:B-----5:R-:W-:Y:S01]  /*1da0*/  LOP3.LUT R164, R155, 0xffff, RZ, 0xc0, !PT ;  /* 0x0000ffff9ba47812 */ /* 0x020fe200078ec0ff */
[----:B------:R-:W-:Y:S01]  /*1db0*/  IMAD.WIDE.U32 R162, R165, R156, R160 ;  /* 0x0000009ca5a27225 */ /* 0x000fe200078e00a0 */
[----:B------:R-:W-:Y:S01]  /*1dc0*/  ISETP.LT.OR P4, PT, R3, 0x2, !P0 ;  /* 0x000000020300780c */ /* 0x000fe20004781670 */
[----:B------:R-:W-:Y:S01]  /*1dd0*/  BSSY B1, `(.L_x_32) ;  /* 0x000000e000017945 */ /* 0x000fe20003800000 */
[----:B------:R-:W-:Y:S01]  /*1de0*/  PRMT R167, R164, 0x8880, RZ ;  /* 0x00008880a4a77816 */ /* 0x000fe200000000ff */
[----:B------:R-:W-:Y:S01]  /*1df0*/  IMAD.IADD R163, R169, 0x1, R163 ;  /* 0x00000001a9a37824 */ /* 0x000fe200078e02a3 */
[----:B------:R-:W-:Y:S02]  /*1e00*/  IADD3 R162, P2, P5, R14, R12, R162 ;  /* 0x0000000c0ea27210 */ /* 0x000fe40007d5e0a2 */
[----:B------:R-:W-:Y:S01]  /*1e10*/  ISETP.GE.AND P1, PT, R0, 0x9, PT ;  /* 0x000000090000780c */ /* 0x000fe20003f26270 */
[----:B------:R-:W-:Y:S01]  /*1e20*/  IMAD R164, R167, R154, RZ ;  /* 0x0000009aa7a47224 */ /* 0x000fe200078e02ff */
[----:B------:R-:W-:-:S02]  /*1e30*/  IADD3.X R163, R21, R13, R163, P2, P5 ;  /* 0x0000000d15a37210 */ /* 0x000fc400017ea4a3 */
[----:B------:R-:W-:Y:S01]  /*1e40*/  ISETP.LT.OR P2, PT, R3, 0x1, !P1 ;  /* 0x000000010300780c */ /* 0x000fe20004f41670 */
[----:B------:R-:W-:-:S05]  /*1e50*/  @!P3 IMAD R167, R88, R153, R164 ;  /* 0x0000009958a7b224 */ /* 0x000fca00078e02a4 */
[----:B------:R1:W-:Y:S01]  /*1e60*/  @!P3 STG.E.U8 desc[UR36][R158.64], R167 ;  /* 0x000000a79e00b986 */ /* 0x0003e2000c101124 */
[----:B------:R-:W-:Y:S06]  /*1e70*/  @P4 BRA `(.L_x_33) ;  /* 0x00000000000c4947 */ /* 0x000fec0003800000 */
[----:B--2---:R-:W1:Y:S02]  /*1e80*/  LDG.E.U8 R155, desc[UR36][R22.64+0x1] ;  /* 0x00000124169b7981 */ /* 0x004e64000c1e1100 */
[----:B-1----:R-:W-:-:S05]  /*1e90*/  PRMT R167, R155, 0x8880, RZ ;  /* 0x000088809ba77816 */ /* 0x002fca00000000ff */
[----:B------:R-:W-:-:S07]  /*1ea0*/  IMAD R164, R167, R154, RZ ;  /* 0x0000009aa7a47224 */ /* 0x000fce00078e02ff */
.L_x_33:
[----:B------:R-:W-:Y:S05]  /*1eb0*/  BSYNC B1 ;  /* 0x0000000000017941 */ /* 0x000fea0003800000 */
.L_x_32:
[----:B------:R-:W-:Y:S01]  /*1ec0*/  @!P4 IMAD R89, R89, R153, R164 ;  /* 0x000000995959c224 */ /* 0x000fe200078e02a4 */
[----:B------:R-:W-:Y:S04]  /*1ed0*/  BSSY B1, `(.L_x_34) ;  /* 0x0000006000017945 */ /* 0x000fe80003800000 */
[----:B------:R3:W-:Y:S01]  /*1ee0*/  @!P4 STG.E.U8 desc[UR36][R158.64+0x1], R89 ;  /* 0x000001599e00c986 */ /* 0x0007e2000c101124 */
[----:B------:R-:W-:Y:S05]  /*1ef0*/  @P2 BRA `(.L_x_35) ;  /* 0x00000000000c2947 */ /* 0x000fea0003800000 */
[----:B--2---:R-:W3:Y:S02]  /*1f00*/  LDG.E.U8 R155, desc[UR36][R162.64] ;  /* 0x00000024a29b7981 */ /* 0x004ee4000c1e1100 */
[----:B---3--:R-:W-:-:S05]  /*1f10*/  PRMT R89, R155, 0x8880, RZ ;  /* 0x000088809b597816 */ /* 0x008fca00000000ff */
[----:B------:R-:W-:-:S07]  /*1f20*/  IMAD R164, R89, R154, RZ ;  /* 0x0000009a59a47224 */ /* 0x000fce00078e02ff */
.L_x_35:
[----:B------:R-:W-:Y:S05]  /*1f30*/  BSYNC B1 ;  /* 0x0000000000017941 */ /* 0x000fea0003800000 */
.L_x_34:
[C---:B------:R-:W-:Y:S01]  /*1f40*/  ISETP.LT.OR P4, PT, R3.reuse, 0x2, !P1 ;  /* 0x000000020300780c */ /* 0x040fe20004f81670 */
[----:B---3--:R-:W-:Y:S01]  /*1f50*/  @!P2 IMAD R89, R90, R153, R164 ;  /* 0x000000995a59a224 */ /* 0x008fe200078e02a4 */
[----:B------:R-:W-:Y:S01]  /*1f60*/  BSSY B1, `(.L_x_36) ;  /* 0x0000009000017945 */ /* 0x000fe20003800000 */
[C---:B------:R-:W-:Y:S02]  /*1f70*/  ISETP.LT.OR P3, PT, R3.reuse, 0x9, !P0 ;  /* 0x000000090300780c */ /* 0x040fe40004761670 */
[C---:B------:R-:W-:Y:S01]  /*1f80*/  ISETP.LT.OR P5, PT, R3.reuse, 0xa, !P0 ;  /* 0x0000000a0300780c */ /* 0x040fe200047a1670 */
[----:B------:R3:W-:Y:S01]  /*1f90*/  @!P2 STG.E.U8 desc[UR36][R8.64], R89 ;  /* 0x000000590800a986 */ /* 0x0007e2000c101124 */
[----:B------:R-:W-:-:S06]  /*1fa0*/  ISETP.LT.OR P2, PT, R3, 0x9, !P1 ;  /* 0x000000090300780c */ /* 0x000fcc0004f41670 */
[----:B------:R-:W-:Y:S07]  /*1fb0*/  @P4 BRA `(.L_x_37) ;  /* 0x00000000000c4947 */ /* 0x000fee0003800000 */
[----:B--2---:R-:W3:Y:S02]  /*1fc0*/  LDG.E.U8 R155, desc[UR36][R162.64+0x1] ;  /* 0x00000124a29b7981 */ /* 0x004ee4000c1e1100 */
[----:B---3--:R-:W-:-:S05]  /*1fd0*/  PRMT R89, R155, 0x8880, RZ ;  /* 0x000088809b597816 */ /* 0x008fca00000000ff */
[----:B------:R-:W-:-:S07]  /*1fe0*/  IMAD R164, R89, R154, RZ ;  /* 0x0000009a59a47224 */ /* 0x000fce00078e02ff */
.L_x_37:
[----:B------:R-:W-:Y:S05]  /*1ff0*/  BSYNC B1 ;  /* 0x0000000000017941 */ /* 0x000fea0003800000 */
.L_x_36:
[----:B------:R-:W-:Y:S01]  /*2000*/  @!P4 IMAD R91, R91, R153, R164 ;  /* 0x000000995b5bc224 */ /* 0x000fe200078e02a4 */
[----:B------:R-:W-:Y:S04]  /*2010*/  BSSY B1, `(.L_x_38) ;  /* 0x0000006000017945 */ /* 0x000fe80003800000 */
[----:B------:R4:W-:Y:S01]  /*2020*/  @!P4 STG.E.U8 desc[UR36][R8.64+0x1], R91 ;  /* 0x0000015b0800c986 */ /* 0x0009e2000c101124 */
[----:B------:R-:W-:Y:S05]  /*2030*/  @P3 BRA `(.L_x_39) ;  /* 0x00000000000c3947 */ /* 0x000fea0003800000 */
[----:B--2---:R-:W3:Y:S02]  /*2040*/  LDG.E.U8 R155, desc[UR36][R22.64+0x8] ;  /* 0x00000824169b7981 */ /* 0x004ee4000c1e1100 */
[----:B---3--:R-:W-:-:S05]  /*2050*/  PRMT R89, R155, 0x8880, RZ ;  /* 0x000088809b597816 */ /* 0x008fca00000000ff */
[----:B------:R-:W-:-:S07]  /*2060*/  IMAD R164, R89, R154, RZ ;  /* 0x0000009a59a47224 */ /* 0x000fce00078e02ff */
.L_x_39:
[----:B------:R-:W-:Y:S05]  /*2070*/  BSYNC B1 ;  /* 0x0000000000017941 */ /* 0x000fea0003800000 */
.L_x_38:
[----:B---3--:R-:W-:Y:S01]  /*2080*/  @!P3 IMAD R89, R92, R153, R164 ;  /* 0x000000995c59b224 */ /* 0x008fe200078e02a4 */
[----:B------:R-:W-:Y:S04]  /*2090*/  BSSY B1, `(.L_x_40) ;  /* 0x0000006000017945 */ /* 0x000fe80003800000 */
[----:B------:R3:W-:Y:S01]  /*20a0*/  @!P3 STG.E.U8 desc[UR36][R158.64+0x8], R89 ;  /* 0x000008599e00b986 */ /* 0x0007e2000c101124 */
[----:B------:R-:W-:Y:S05]  /*20b0*/  @P5 BRA `(.L_x_41) ;  /* 0x00000000000c5947 */ /* 0x000fea0003800000 */
[----:B--2---:R-:W3:Y:S02]  /*20c0*/  LDG.E.U8 R155, desc[UR36][R22.64+0x9] ;  /* 0x00000924169b7981 */ /* 0x004ee4000c1e1100 */
[----:B---3--:R-:W-:-:S05]  /*20d0*/  PRMT R89, R155, 0x8880, RZ ;  /* 0x000088809b597816 */ /* 0x008fca00000000ff */
[----:B------:R-:W-:-:S07]  /*20e0*/  IMAD R164, R89, R154, RZ ;  /* 0x0000009a59a47224 */ /* 0x000fce00078e02ff */
.L_x_41:
[----:B------:R-:W-:Y:S05]  /*20f0*/  BSYNC B1 ;  /* 0x0000000000017941 */ /* 0x000fea0003800000 */
.L_x_40:
[----:B------:R-:W-:Y:S01]  /*2100*/  @!P5 IMAD R93, R93, R153, R164 ;  /* 0x000000995d5dd224 */ /* 0x000fe200078e02a4 */
[----:B------:R-:W-:Y:S04]  /*2110*/  BSSY B1, `(.L_x_42) ;  /* 0x0000006000017945 */ /* 0x000fe80003800000 */
[----:B------:R0:W-:Y:S01]  /*2120*/  @!P5 STG.E.U8 desc[UR36][R158.64+0x9], R93 ;  /* 0x0000095d9e00d986 */ /* 0x0001e2000c101124 */
[----:B------:R-:W-:Y:S05]  /*2130*/  @P2 BRA `(.L_x_43) ;  /* 0x00000000000c2947 */ /* 0x000fea0003800000 */
[----:B--2---:R-:W3:Y:S02]  /*2140*/  LDG.E.U8 R155, desc[UR36][R162.64+0x8] ;  /* 0x00000824a29b7981 */ /* 0x004ee4000c1e1100 */
[----:B---3--:R-:W-:-:S05]  /*2150*/  PRMT R89, R155, 0x8880, RZ ;  /* 0x000088809b597816 */ /* 0x008fca00000000ff */
[----:B------:R-:W-:-:S07]  /*2160*/  IMAD R164, R89, R154, RZ ;  /* 0x0000009a59a47224 */ /* 0x000fce00078e02ff */
.L_x_43:
[----:B------:R-:W-:Y:S05]  /*2170*/  BSYNC B1 ;  /* 0x0000000000017941 */ /* 0x000fea0003800000 */
.L_x_42:
        /* <DEDUP_REMOVED lines=11> */
.L_x_45:
[----:B------:R-:W-:Y:S05]  /*2230*/  BSYNC B1 ;  /* 0x0000000000017941 */ /* 0x000fea0003800000 */
.L_x_44:
[----:B------:R-:W-:Y:S01]  /*2240*/  @!P4 IMAD R95, R95, R153, R164 ;  /* 0x000000995f5fc224 */ /* 0x000fe200078e02a4 */
[----:B------:R-:W-:Y:S04]  /*2250*/  BSSY B1, `(.L_x_46) ;  /* 0x0000006000017945 */ /* 0x000fe80003800000 */
[----:B------:R0:W-:Y:S01]  /*2260*/  @!P4 STG.E.U8 desc[UR36][R8.64+0x9], R95 ;  /* 0x0000095f0800c986 */ /* 0x0001e2000c101124 */
[----:B------:R-:W-:Y:S05]  /*2270*/  @P3 BRA `(.L_x_47) ;  /* 0x00000000000c3947 */ /* 0x000fea0003800000 */
[----:B--2---:R-:W3:Y:S02]  /*2280*/  LDG.E.U8 R155, desc[UR36][R22.64+0x10] ;  /* 0x00001024169b7981 */ /* 0x004ee4000c1e1100 */
[----:B---3--:R-:W-:-:S05]  /*2290*/  PRMT R89, R155, 0x8880, RZ ;  /* 0x000088809b597816 */ /* 0x008fca00000000ff */
[----:B------:R-:W-:-:S07]  /*22a0*/  IMAD R164, R89, R154, RZ ;  /* 0x0000009a59a47224 */ /* 0x000fce00078e02ff */
.L_x_47:
[----:B------:R-:W-:Y:S05]  /*22b0*/  BSYNC B1 ;  /* 0x0000000000017941 */ /* 0x000fea0003800000 */
.L_x_46:
[----:B---3--:R-:W-:Y:S01]  /*22c0*/  @!P3 IMAD R89, R96, R153, R164 ;  /* 0x000000996059b224 */ /* 0x008fe200078e02a4 */
[----:B------:R-:W-:Y:S04]  /*22d0*/  BSSY B1, `(.L_x_48) ;  /* 0x0000006000017945 */ /* 0x000fe80003800000 */
[----:B------:R3:W-:Y:S01]  /*22e0*/  @!P3 STG.E.U8 desc[UR36][R158.64+0x10], R89 ;  /* 0x000010599e00b986 */ /* 0x0007e2000c101124 */
[----:B------:R-:W-:Y:S05]  /*22f0*/  @P5 BRA `(.L_x_49) ;  /* 0x00000000000c5947 */ /* 0x000fea0003800000 */
[----:B--2---:R-:W3:Y:S02]  /*2300*/  LDG.E.U8 R155, desc[UR36][R22.64+0x11] ;  /* 0x00001124169b7981 */ /* 0x004ee4000c1e1100 */
[----:B---3--:R-:W-:-:S05]  /*2310*/  PRMT R89, R155, 0x8880, RZ ;  /* 0x000088809b597816 */ /* 0x008fca00000000ff */
[----:B------:R-:W-:-:S07]  /*2320*/  IMAD R164, R89, R154, RZ ;  /* 0x0000009a59a47224 */ /* 0x000fce00078e02ff */
.L_x_49:
[----:B------:R-:W-:Y:S05]  /*2330*/  BSYNC B1 ;  /* 0x0000000000017941 */ /* 0x000fea0003800000 */
.L_x_48:
[----:B------:R-:W-:Y:S01]  /*2340*/  @!P5 IMAD R97, R97, R153, R164 ;  /* 0x000000996161d224 */ /* 0x000fe200078e02a4 */
[----:B------:R-:W-:Y:S04]  /*2350*/  BSSY B1, `(.L_x_50) ;  /* 0x0000006000017945 */ /* 0x000fe80003800000 */
[----:B------:R0:W-:Y:S01]  /*2360*/  @!P5 STG.E.U8 desc[UR36][R158.64+0x11], R97 ;  /* 0x000011619e00d986 */ /* 0x0001e2000c101124 */
[----:B------:R-:W-:Y:S05]  /*2370*/  @P2 BRA `(.L_x_51) ;  /* 0x00000000000c2947 */ /* 0x000fea0003800000 */
[----:B--2---:R-:W3:Y:S02]  /*2380*/  LDG.E.U8 R155, desc[UR36][R162.64+0x10] ;  /* 0x00001024a29b7981 */ /* 0x004ee4000c1e1100 */
[----:B---3--:R-:W-:-:S05]  /*2390*/  PRMT R89, R155, 0x8880, RZ ;  /* 0x000088809b597816 */ /* 0x008fca00000000ff */
[----:B------:R-:W-:-:S07]  /*23a0*/  IMAD R164, R89, R154, RZ ;  /* 0x0000009a59a47224 */ /* 0x000fce00078e02ff */
.L_x_51:
[----:B------:R-:W-:Y:S05]  /*23b0*/  BSYNC B1 ;  /* 0x0000000000017941 */ /* 0x000fea0003800000 */
.L_x_50:
        /* <DEDUP_REMOVED lines=11> */
.L_x_53:
[----:B------:R-:W-:Y:S05]  /*2470*/  BSYNC B1 ;  /* 0x0000000000017941 */ /* 0x000fea0003800000 */
.L_x_52:
[----:B------:R-:W-:Y:S01]  /*2480*/  @!P4 IMAD R99, R99, R153, R164 ;  /* 0x000000996363c224 */ /* 0x000fe200078e02a4 */
[----:B------:R-:W-:Y:S04]  /*2490*/  BSSY B1, `(.L_x_54) ;  /* 0x0000006000017945 */ /* 0x000fe80003800000 */
[----:B------:R0:W-:Y:S01]  /*24a0*/  @!P4 STG.E.U8 desc[UR36][R8.64+0x11], R99 ;  /* 0x000011630800c986 */ /* 0x0001e2000c101124 */
[----:B------:R-:W-:Y:S05]  /*24b0*/  @P3 BRA `(.L_x_55) ;  /* 0x00000000000c3947 */ /* 0x000fea0003800000 */
[----:B--2---:R-:W3:Y:S02]  /*24c0*/  LDG.E.U8 R155, desc[UR36][R22.64+0x18] ;  /* 0x00001824169b7981 */ /* 0x004ee4000c1e1100 */
[----:B---3--:R-:W-:-:S05]  /*24d0*/  PRMT R89, R155, 0x8880, RZ ;  /* 0x000088809b597816 */ /* 0x008fca00000000ff */
[----:B------:R-:W-:-:S07]  /*24e0*/  IMAD R164, R89, R154, RZ ;  /* 0x0000009a59a47224 */ /* 0x000fce00078e02ff */
.L_x_55:
[----:B------:R-:W-:Y:S05]  /*24f0*/  BSYNC B1 ;  /* 0x0000000000017941 */ /* 0x000fea0003800000 */
.L_x_54:
[----:B---3--:R-:W-:Y:S01]  /*2500*/  @!P3 IMAD R89, R100, R153, R164 ;  /* 0x000000996459b224 */ /* 0x008fe200078e02a4 */
[----:B------:R-:W-:Y:S04]  /*2510*/  BSSY B1, `(.L_x_56) ;  /* 0x0000006000017945 */ /* 0x000fe80003800000 */
[----:B------:R3:W-:Y:S01]  /*2520*/  @!P3 STG.E.U8 desc[UR36][R158.64+0x18], R89 ;  /* 0x000018599e00b986 */ /* 0x0007e2000c101124 */
[----:B------:R-:W-:Y:S05]  /*2530*/  @P5 BRA `(.L_x_57) ;  /* 0x00000000000c5947 */ /* 0x000fea0003800000 */
[----:B--2---:R-:W3:Y:S02]  /*2540*/  LDG.E.U8 R155, desc[UR36][R22.64+0x19] ;  /* 0x00001924169b7981 */ /* 0x004ee4000c1e1100 */
[----:B---3--:R-:W-:-:S05]  /*2550*/  PRMT R89, R155, 0x8880, RZ ;  /* 0x000088809b597816 */ /* 0x008fca00000000ff */
[----:B------:R-:W-:-:S07]  /*2560*/  IMAD R164, R89, R154, RZ ;  /* 0x0000009a59a47224 */ /* 0x000fce00078e02ff */
.L_x_57:
[----:B------:R-:W-:Y:S05]  /*2570*/  BSYNC B1 ;  /* 0x0000000000017941 */ /* 0x000fea0003800000 */
.L_x_56:
[----:B------:R-:W-:Y:S01]  /*2580*/  @!P5 IMAD R101, R101, R153, R164 ;  /* 0x000000996565d224 */ /* 0x000fe200078e02a4 */
[----:B------:R-:W-:Y:S04]  /*2590*/  BSSY B1, `(.L_x_58) ;  /* 0x0000006000017945 */ /* 0x000fe80003800000 */
[----:B------:R0:W-:Y:S01]  /*25a0*/  @!P5 STG.E.U8 desc[UR36][R158.64+0x19], R101 ;  /* 0x000019659e00d986 */ /* 0x0001e2000c101124 */
[----:B------:R-:W-:Y:S05]  /*25b0*/  @P2 BRA `(.L_x_59) ;  /* 0x00000000000c2947 */ /* 0x000fea0003800000 */
[----:B--2---:R-:W3:Y:S02]  /*25c0*/  LDG.E.U8 R155, desc[UR36][R162.64+0x18] ;  /* 0x00001824a29b7981 */ /* 0x004ee4000c1e1100 */
[----:B---3--:R-:W-:-:S05]  /*25d0*/  PRMT R89, R155, 0x8880, RZ ;  /* 0x000088809b597816 */ /* 0x008fca00000000ff */
[----:B------:R-:W-:-:S07]  /*25e0*/  IMAD R164, R89, R154, RZ ;  /* 0x0000009a59a47224 */ /* 0x000fce00078e02ff */
.L_x_59:
[----:B------:R-:W-:Y:S05]  /*25f0*/  BSYNC B1 ;  /* 0x0000000000017941 */ /* 0x000fea0003800000 */
.L_x_58:
        /* <DEDUP_REMOVED lines=11> */
.L_x_61:
[----:B------:R-:W-:Y:S05]  /*26b0*/  BSYNC B1 ;  /* 0x0000000000017941 */ /* 0x000fea0003800000 */
.L_x_60:
[----:B------:R-:W-:Y:S01]  /*26c0*/  @!P4 IMAD R103, R103, R153, R164 ;  /* 0x000000996767c224 */ /* 0x000fe200078e02a4 */
[----:B------:R-:W-:Y:S04]  /*26d0*/  BSSY B1, `(.L_x_62) ;  /* 0x0000006000017945 */ /* 0x000fe80003800000 */
[----:B------:R0:W-:Y:S01]  /*26e0*/  @!P4 STG.E.U8 desc[UR36][R8.64+0x19], R103 ;  /* 0x000019670800c986 */ /* 0x0001e2000c101124 */
[----:B------:R-:W-:Y:S05]  /*26f0*/  @P3 BRA `(.L_x_63) ;  /* 0x00000000000c3947 */ /* 0x000fea0003800000 */
[----:B--2---:R-:W3:Y:S02]  /*2700*/  LDG.E.U8 R155, desc[UR36][R22.64+0x20] ;  /* 0x00002024169b7981 */ /* 0x004ee4000c1e1100 */
[----:B---3--:R-:W-:-:S05]  /*2710*/  PRMT R89, R155, 0x8880, RZ ;  /* 0x000088809b597816 */ /* 0x008fca00000000ff */
[----:B------:R-:W-:-:S07]  /*2720*/  IMAD R164, R89, R154, RZ ;  /* 0x0000009a59a47224 */ /* 0x000fce00078e02ff */
.L_x_63:
[----:B------:R-:W-:Y:S05]  /*2730*/  BSYNC B1 ;  /* 0x0000000000017941 */ /* 0x000fea0003800000 */
.L_x_62:
[----:B---3--:R-:W-:Y:S01]  /*2740*/  @!P3 IMAD R89, R104, R153, R164 ;  /* 0x000000996859b224 */ /* 0x008fe200078e02a4 */
[----:B------:R-:W-:Y:S04]  /*2750*/  BSSY B1, `(.L_x_64) ;  /* 0x0000006000017945 */ /* 0x000fe80003800000 */
[----:B------:R3:W-:Y:S01]  /*2760*/  @!P3 STG.E.U8 desc[UR36][R158.64+0x20], R89 ;  /* 0x000020599e00b986 */ /* 0x0007e2000c101124 */
[----:B------:R-:W-:Y:S05]  /*2770*/  @P5 BRA `(.L_x_65) ;  /* 0x00000000000c5947 */ /* 0x000fea0003800000 */
[----:B--2---:R-:W3:Y:S02]  /*2780*/  LDG.E.U8 R155, desc[UR36][R22.64+0x21] ;  /* 0x00002124169b7981 */ /* 0x004ee4000c1e1100 */
[----:B---3--:R-:W-:-:S05]  /*2790*/  PRMT R89, R155, 0x8880, RZ ;  /* 0x000088809b597816 */ /* 0x008fca00000000ff */
[----:B------:R-:W-:-:S07]  /*27a0*/  IMAD R164, R89, R154, RZ ;  /* 0x0000009a59a47224 */ /* 0x000fce00078e02ff */
.L_x_65:
[----:B------:R-:W-:Y:S05]  /*27b0*/  BSYNC B1 ;  /* 0x0000000000017941 */ /* 0x000fea0003800000 */
.L_x_64:
[----:B------:R-:W-:Y:S01]  /*27c0*/  @!P5 IMAD R105, R105, R153, R164 ;  /* 0x000000996969d224 */ /* 0x000fe200078e02a4 */
[----:B------:R-:W-:Y:S04]  /*27d0*/  BSSY B1, `(.L_x_66) ;  /* 0x0000006000017945 */ /* 0x000fe80003800000 */
[----:B------:R0:W-:Y:S01]  /*27e0*/  @!P5 STG.E.U8 desc[UR36][R158.64+0x21], R105 ;  /* 0x000021699e00d986 */ /* 0x0001e2000c101124 */
[----:B------:R-:W-:Y:S05]  /*27f0*/  @P2 BRA `(.L_x_67) ;  /* 0x00000000000c2947 */ /* 0x000fea0003800000 */
[----:B--2---:R-:W3:Y:S02]  /*2800*/  LDG.E.U8 R155, desc[UR36][R162.64+0x20] ;  /* 0x00002024a29b7981 */ /* 0x004ee4000c1e1100 */
[----:B---3--:R-:W-:-:S05]  /*2810*/  PRMT R89, R155, 0x8880, RZ ;  /* 0x000088809b597816 */ /* 0x008fca00000000ff */
[----:B------:R-:W-:-:S07]  /*2820*/  IMAD R164, R89, R154, RZ ;  /* 0x0000009a59a47224 */ /* 0x000fce00078e02ff */
.L_x_67:
[----:B------:R-:W-:Y:S05]  /*2830*/  BSYNC B1 ;  /* 0x0000000000017941 */ /* 0x000fea0003800000 */
.L_x_66:
        /* <DEDUP_REMOVED lines=11> */
.L_x_69:
[----:B------:R-:W-:Y:S05]  /*28f0*/  BSYNC B1 ;  /* 0x0000000000017941 */ /* 0x000fea0003800000 */
.L_x_68:
[----:B------:R-:W-:Y:S01]  /*2900*/  @!P4 IMAD R107, R107, R153, R164 ;  /* 0x000000996b6bc224 */ /* 0x000fe200078e02a4 */
[----:B------:R-:W-:Y:S04]  /*2910*/  BSSY B1, `(.L_x_70) ;  /* 0x0000006000017945 */ /* 0x000fe80003800000 */
[----:B------:R0:W-:Y:S01]  /*2920*/  @!P4 STG.E.U8 desc[UR36][R8.64+0x21], R107 ;  /* 0x0000216b0800c986 */ /* 0x0001e2000c101124 */
[----:B------:R-:W-:Y:S05]  /*2930*/  @P3 BRA `(.L_x_71) ;  /* 0x00000000000c3947 */ /* 0x000fea0003800000 */
[----:B--2---:R-:W3:Y:S02]  /*2940*/  LDG.E.U8 R155, desc[UR36][R22.64+0x28] ;  /* 0x00002824169b7981 */ /* 0x004ee4000c1e1100 */
[----:B---3--:R-:W-:-:S05]  /*2950*/  PRMT R89, R155, 0x8880, RZ ;  /* 0x000088809b597816 */ /* 0x008fca00000000ff */
[----:B------:R-:W-:-:S07]  /*2960*/  IMAD R164, R89, R154, RZ ;  /* 0x0000009a59a47224 */ /* 0x000fce00078e02ff */
.L_x_71:
[----:B------:R-:W-:Y:S05]  /*2970*/  BSYNC B1 ;  /* 0x0000000000017941 */ /* 0x000fea0003800000 */
.L_x_70:
[----:B---3--:R-:W-:Y:S01]  /*2980*/  @!P3 IMAD R89, R108, R153, R164 ;  /* 0x000000996c59b224 */ /* 0x008fe200078e02a4 */
[----:B------:R-:W-:Y:S04]  /*2990*/  BSSY B1, `(.L_x_72) ;  /* 0x0000006000017945 */ /* 0x000fe80003800000 */
[----:B------:R3:W-:Y:S01]  /*29a0*/  @!P3 STG.E.U8 desc[UR36][R158.64+0x28], R89 ;  /* 0x000028599e00b986 */ /* 0x0007e2000c101124 */
[----:B------:R-:W-:Y:S05]  /*29b0*/  @P5 BRA `(.L_x_73) ;  /* 0x00000000000c5947 */ /* 0x000fea0003800000 */
[----:B--2---:R-:W3:Y:S02]  /*29c0*/  LDG.E.U8 R155, desc[UR36][R22.64+0x29] ;  /* 0x00002924169b7981 */ /* 0x004ee4000c1e1100 */
[----:B---3--:R-:W-:-:S05]  /*29d0*/  PRMT R89, R155, 0x8880, RZ ;  /* 0x000088809b597816 */ /* 0x008fca00000000ff */
[----:B------:R-:W-:-:S07]  /*29e0*/  IMAD R164, R89, R154, RZ ;  /* 0x0000009a59a47224 */ /* 0x000fce00078e02ff */
.L_x_73:
[----:B------:R-:W-:Y:S05]  /*29f0*/  BSYNC B1 ;  /* 0x0000000000017941 */ /* 0x000fea0003800000 */
.L_x_72:
[----:B------:R-:W-:Y:S01]  /*2a00*/  @!P5 IMAD R109, R109, R153, R164 ;  /* 0x000000996d6dd224 */ /* 0x000fe200078e02a4 */
[----:B------:R-:W-:Y:S04]  /*2a10*/  BSSY B1, `(.L_x_74) ;  /* 0x0000006000017945 */ /* 0x000fe80003800000 */
[----:B------:R0:W-:Y:S01]  /*2a20*/  @!P5 STG.E.U8 desc[UR36][R158.64+0x29], R109 ;  /* 0x0000296d9e00d986 */ /* 0x0001e2000c101124 */
[----:B------:R-:W-:Y:S05]  /*2a30*/  @P2 BRA `(.L_x_75) ;  /* 0x00000000000c2947 */ /* 0x000fea0003800000 */
[----:B--2---:R-:W3:Y:S02]  /*2a40*/  LDG.E.U8 R155, desc[UR36][R162.64+0x28] ;  /* 0x00002824a29b7981 */ /* 0x004ee4000c1e1100 */
[----:B---3--:R-:W-:-:S05]  /*2a50*/  PRMT R89, R155, 0x8880, RZ ;  /* 0x000088809b597816 */ /* 0x008fca00000000ff */
[----:B------:R-:W-:-:S07]  /*2a60*/  IMAD R164, R89, R154, RZ ;  /* 0x0000009a59a47224 */ /* 0x000fce00078e02ff */
.L_x_75:
[----:B------:R-:W-:Y:S05]  /*2a70*/  BSYNC B1 ;  /* 0x0000000000017941 */ /* 0x000fea0003800000 */
.L_x_74:
        /* <DEDUP_REMOVED lines=11> */
.L_x_77:
[----:B------:R-:W-:Y:S05]  /*2b30*/  BSYNC B1 ;  /* 0x0000000000017941 */ /* 0x000fea0003800000 */
.L_x_76:
[----:B------:R-:W-:Y:S01]  /*2b40*/  @!P4 IMAD R111, R111, R153, R164 ;  /* 0x000000996f6fc224 */ /* 0x000fe200078e02a4 */
[----:B------:R-:W-:Y:S04]  /*2b50*/  BSSY B1, `(.L_x_78) ;  /* 0x0000006000017945 */ /* 0x000fe80003800000 */
[----:B------:R0:W-:Y:S01]  /*2b60*/  @!P4 STG.E.U8 desc[UR36][R8.64+0x29], R111 ;  /* 0x0000296f0800c986 */ /* 0x0001e2000c101124 */
[----:B------:R-:W-:Y:S05]  /*2b70*/  @P3 BRA `(.L_x_79) ;  /* 0x00000000000c3947 */ /* 0x000fea0003800000 */
[----:B--2---:R-:W3:Y:S02]  /*2b80*/  LDG.E.U8 R155, desc[UR36][R22.64+0x30] ;  /* 0x00003024169b7981 */ /* 0x004ee4000c1e1100 */
[----:B---3--:R-:W-:-:S05]  /*2b90*/  PRMT R89, R155, 0x8880, RZ ;  /* 0x000088809b597816 */ /* 0x008fca00000000ff */
[----:B------:R-:W-:-:S07]  /*2ba0*/  IMAD R164, R89, R154, RZ ;  /* 0x0000009a59a47224 */ /* 0x000fce00078e02ff */
.L_x_79:
[----:B------:R-:W-:Y:S05]  /*2bb0*/  BSYNC B1 ;  /* 0x0000000000017941 */ /* 0x000fea0003800000 */
.L_x_78:
[----:B---3--:R-:W-:Y:S01]  /*2bc0*/  @!P3 IMAD R89, R112, R153, R164 ;  /* 0x000000997059b224 */ /* 0x008fe200078e02a4 */
[----:B------:R-:W-:Y:S04]  /*2bd0*/  BSSY B1, `(.L_x_80) ;  /* 0x0000006000017945 */ /* 0x000fe80003800000 */
[----:B------:R3:W-:Y:S01]  /*2be0*/  @!P3 STG.E.U8 desc[UR36][R158.64+0x30], R89 ;  /* 0x000030599e00b986 */ /* 0x0007e2000c101124 */
[----:B------:R-:W-:Y:S05]  /*2bf0*/  @P5 BRA `(.L_x_81) ;  /* 0x00000000000c5947 */ /* 0x000fea0003800000 */
[----:B--2---:R-:W3:Y:S02]  /*2c00*/  LDG.E.U8 R155, desc[UR36][R22.64+0x31] ;  /* 0x00003124169b7981 */ /* 0x004ee4000c1e1100 */
[----:B---3--:R-:W-:-:S05]  /*2c10*/  PRMT R89, R155, 0x8880, RZ ;  /* 0x000088809b597816 */ /* 0x008fca00000000ff */
[----:B------:R-:W-:-:S07]  /*2c20*/  IMAD R164, R89, R154, RZ ;  /* 0x0000009a59a47224 */ /* 0x000fce00078e02ff */
.L_x_81:
[----:B------:R-:W-:Y:S05]  /*2c30*/  BSYNC B1 ;  /* 0x0000000000017941 */ /* 0x000fea0003800000 */
.L_x_80:
[----:B------:R-:W-:Y:S01]  /*2c40*/  @!P5 IMAD R113, R113, R153, R164 ;  /* 0x000000997171d224 */ /* 0x000fe200078e02a4 */
[----:B------:R-:W-:Y:S04]  /*2c50*/  BSSY B1, `(.L_x_82) ;  /* 0x0000006000017945 */ /* 0x000fe80003800000 */
[----:B------:R0:W-:Y:S01]  /*2c60*/  @!P5 STG.E.U8 desc[UR36][R158.64+0x31], R113 ;  /* 0x000031719e00d986 */ /* 0x0001e2000c101124 */
[----:B------:R-:W-:Y:S05]  /*2c70*/  @P2 BRA `(.L_x_83) ;  /* 0x00000000000c2947 */ /* 0x000fea0003800000 */
[----:B--2---:R-:W3:Y:S02]  /*2c80*/  LDG.E.U8 R155, desc[UR36][R162.64+0x30] ;  /* 0x00003024a29b7981 */ /* 0x004ee4000c1e1100 */
[----:B---3--:R-:W-:-:S05]  /*2c90*/  PRMT R89, R155, 0x8880, RZ ;  /* 0x000088809b597816 */ /* 0x008fca00000000ff */
[----:B------:R-:W-:-:S07]  /*2ca0*/  IMAD R164, R89, R154, RZ ;  /* 0x0000009a59a47224 */ /* 0x000fce00078e02ff */
.L_x_83:
[----:B------:R-:W-:Y:S05]  /*2cb0*/  BSYNC B1 ;  /* 0x0000000000017941 */ /* 0x000fea0003800000 */
.L_x_82:
        /* <DEDUP_REMOVED lines=11> */
.L_x_85:
[----:B------:R-:W-:Y:S05]  /*2d70*/  BSYNC B1 ;  /* 0x0000000000017941 */ /* 0x000fea0003800000 */
.L_x_84:
[----:B------:R-:W-:Y:S01]  /*2d80*/  @!P4 IMAD R115, R115, R153, R164 ;  /* 0x000000997373c224 */ /* 0x000fe200078e02a4 */
[----:B------:R-:W-:Y:S04]  /*2d90*/  BSSY B1, `(.L_x_86) ;  /* 0x0000006000017945 */ /* 0x000fe80003800000 */
[----:B------:R0:W-:Y:S01]  /*2da0*/  @!P4 STG.E.U8 desc[UR36][R8.64+0x31], R115 ;  /* 0x000031730800c986 */ /* 0x0001e2000c101124 */
[----:B------:R-:W-:Y:S05]  /*2db0*/  @P3 BRA `(.L_x_87) ;  /* 0x00000000000c3947 */ /* 0x000fea0003800000 */
[----:B--2---:R-:W3:Y:S02]  /*2dc0*/  LDG.E.U8 R155, desc[UR36][R22.64+0x38] ;  /* 0x00003824169b7981 */ /* 0x004ee4000c1e1100 */
[----:B---3--:R-:W-:-:S05]  /*2dd0*/  PRMT R89, R155, 0x8880, RZ ;  /* 0x000088809b597816 */ /* 0x008fca00000000ff */
[----:B------:R-:W-:-:S07]  /*2de0*/  IMAD R164, R89, R154, RZ ;  /* 0x0000009a59a47224 */ /* 0x000fce00078e02ff */
.L_x_87:
[----:B------:R-:W-:Y:S05]  /*2df0*/  BSYNC B1 ;  /* 0x0000000000017941 */ /* 0x000fea0003800000 */
.L_x_86:
[----:B---3--:R-:W-:Y:S01]  /*2e00*/  @!P3 IMAD R89, R116, R153, R164 ;  /* 0x000000997459b224 */ /* 0x008fe200078e02a4 */
[----:B------:R-:W-:Y:S04]  /*2e10*/  BSSY B1, `(.L_x_88) ;  /* 0x0000006000017945 */ /* 0x000fe80003800000 */
[----:B------:R3:W-:Y:S01]  /*2e20*/  @!P3 STG.E.U8 desc[UR36][R158.64+0x38], R89 ;  /* 0x000038599e00b986 */ /* 0x0007e2000c101124 */
[----:B------:R-:W-:Y:S05]  /*2e30*/  @P5 BRA `(.L_x_89) ;  /* 0x00000000000c5947 */ /* 0x000fea0003800000 */
[----:B--2---:R-:W3:Y:S02]  /*2e40*/  LDG.E.U8 R155, desc[UR36][R22.64+0x39] ;  /* 0x00003924169b7981 */ /* 0x004ee4000c1e1100 */
[----:B---3--:R-:W-:-:S05]  /*2e50*/  PRMT R89, R155, 0x8880, RZ ;  /* 0x000088809b597816 */ /* 0x008fca00000000ff */
[----:B------:R-:W-:-:S07]  /*2e60*/  IMAD R164, R89, R154, RZ ;  /* 0x0000009a59a47224 */ /* 0x000fce00078e02ff */
.L_x_89:
[----:B------:R-:W-:Y:S05]  /*2e70*/  BSYNC B1 ;  /* 0x0000000000017941 */ /* 0x000fea0003800000 */
.L_x_88:
[----:B------:R-:W-:Y:S01]  /*2e80*/  @!P5 IMAD R117, R117, R153, R164 ;  /* 0x000000997575d224 */ /* 0x000fe200078e02a4 */
[----:B------:R-:W-:Y:S04]  /*2e90*/  BSSY B1, `(.L_x_90) ;  /* 0x0000006000017945 */ /* 0x000fe80003800000 */
[----:B------:R0:W-:Y:S01]  /*2ea0*/  @!P5 STG.E.U8 desc[UR36][R158.64+0x39], R117 ;  /* 0x000039759e00d986 */ /* 0x0001e2000c101124 */
[----:B------:R-:W-:Y:S05]  /*2eb0*/  @P2 BRA `(.L_x_91) ;  /* 0x00000000000c2947 */ /* 0x000fea0003800000 */
[----:B--2---:R-:W3:Y:S02]  /*2ec0*/  LDG.E.U8 R155, desc[UR36][R162.64+0x38] ;  /* 0x00003824a29b7981 */ /* 0x004ee4000c1e1100 */
[----:B---3--:R-:W-:-:S05]  /*2ed0*/  PRMT R89, R155, 0x8880, RZ ;  /* 0x000088809b597816 */ /* 0x008fca00000000ff */
[----:B------:R-:W-:-:S07]  /*2ee0*/  IMAD R164, R89, R154, RZ ;  /* 0x0000009a59a47224 */ /* 0x000fce00078e02ff */
.L_x_91:
[----:B------:R-:W-:Y:S05]  /*2ef0*/  BSYNC B1 ;  /* 0x0000000000017941 */ /* 0x000fea0003800000 */
.L_x_90:
        /* <DEDUP_REMOVED lines=11> */
.L_x_93:
[----:B------:R-:W-:Y:S05]  /*2fb0*/  BSYNC B1 ;  /* 0x0000000000017941 */ /* 0x000fea0003800000 */
.L_x_92:
[----:B------:R-:W-:Y:S01]  /*2fc0*/  @!P4 IMAD R119, R119, R153, R164 ;  /* 0x000000997777c224 */ /* 0x000fe200078e02a4 */
[----:B------:R-:W-:Y:S04]  /*2fd0*/  BSSY B1, `(.L_x_94) ;  /* 0x0000006000017945 */ /* 0x000fe80003800000 */
[----:B------:R0:W-:Y:S01]  /*2fe0*/  @!P4 STG.E.U8 desc[UR36][R8.64+0x39], R119 ;  /* 0x000039770800c986 */ /* 0x0001e2000c101124 */
[----:B------:R-:W-:Y:S05]  /*2ff0*/  @P3 BRA `(.L_x_95) ;  /* 0x00000000000c3947 */ /* 0x000fea0003800000 */
[----:B--2---:R-:W3:Y:S02]  /*3000*/  LDG.E.U8 R155, desc[UR36][R22.64+0x40] ;  /* 0x00004024169b7981 */ /* 0x004ee4000c1e1100 */
[----:B---3--:R-:W-:-:S05]  /*3010*/  PRMT R89, R155, 0x8880, RZ ;  /* 0x000088809b597816 */ /* 0x008fca00000000ff */
[----:B------:R-:W-:-:S07]  /*3020*/  IMAD R164, R89, R154, RZ ;  /* 0x0000009a59a47224 */ /* 0x000fce00078e02ff */
.L_x_95:
[----:B------:R-:W-:Y:S05]  /*3030*/  BSYNC B1 ;  /* 0x0000000000017941 */ /* 0x000fea0003800000 */
.L_x_94:
[----:B---3--:R-:W-:Y:S01]  /*3040*/  @!P3 IMAD R89, R120, R153, R164 ;  /* 0x000000997859b224 */ /* 0x008fe200078e02a4 */
[----:B------:R-:W-:Y:S04]  /*3050*/  BSSY B1, `(.L_x_96) ;  /* 0x0000006000017945 */ /* 0x000fe80003800000 */
[----:B------:R3:W-:Y:S01]  /*3060*/  @!P3 STG.E.U8 desc[UR36][R158.64+0x40], R89 ;  /* 0x000040599e00b986 */ /* 0x0007e2000c101124 */
[----:B------:R-:W-:Y:S05]  /*3070*/  @P5 BRA `(.L_x_97) ;  /* 0x00000000000c5947 */ /* 0x000fea0003800000 */
[----:B--2---:R-:W3:Y:S02]  /*3080*/  LDG.E.U8 R155, desc[UR36][R22.64+0x41] ;  /* 0x00004124169b7981 */ /* 0x004ee4000c1e1100 */
[----:B---3--:R-:W-:-:S05]  /*3090*/  PRMT R89, R155, 0x8880, RZ ;  /* 0x000088809b597816 */ /* 0x008fca00000000ff */
[----:B------:R-:W-:-:S07]  /*30a0*/  IMAD R164, R89, R154, RZ ;  /* 0x0000009a59a47224 */ /* 0x000fce00078e02ff */
.L_x_97:
[----:B------:R-:W-:Y:S05]  /*30b0*/  BSYNC B1 ;  /* 0x0000000000017941 */ /* 0x000fea0003800000 */
.L_x_96:
[----:B------:R-:W-:Y:S01]  /*30c0*/  @!P5 IMAD R121, R121, R153, R164 ;  /* 0x000000997979d224 */ /* 0x000fe200078e02a4 */
[----:B------:R-:W-:Y:S04]  /*30d0*/  BSSY B1, `(.L_x_98) ;  /* 0x0000006000017945 */ /* 0x000fe80003800000 */
[----:B------:R0:W-:Y:S01]  /*30e0*/  @!P5 STG.E.U8 desc[UR36][R158.64+0x41], R121 ;  /* 0x000041799e00d986 */ /* 0x0001e2000c101124 */
[----:B------:R-:W-:Y:S05]  /*30f0*/  @P2 BRA `(.L_x_99) ;  /* 0x00000000000c2947 */ /* 0x000fea0003800000 */
[----:B--2---:R-:W3:Y:S02]  /*3100*/  LDG.E.U8 R155, desc[UR36][R162.64+0x40] ;  /* 0x00004024a29b7981 */ /* 0x004ee4000c1e1100 */
[----:B---3--:R-:W-:-:S05]  /*3110*/  PRMT R89, R155, 0x8880, RZ ;  /* 0x000088809b597816 */ /* 0x008fca00000000ff */
[----:B------:R-:W-:-:S07]  /*3120*/  IMAD R164, R89, R154, RZ ;  /* 0x0000009a59a47224 */ /* 0x000fce00078e02ff */
.L_x_99:
[----:B------:R-:W-:Y:S05]  /*3130*/  BSYNC B1 ;  /* 0x0000000000017941 */ /* 0x000fea0003800000 */
.L_x_98:
        /* <DEDUP_REMOVED lines=11> */
.L_x_101:
[----:B------:R-:W-:Y:S05]  /*31f0*/  BSYNC B1 ;  /* 0x0000000000017941 */ /* 0x000fea0003800000 */
.L_x_100:
[----:B------:R-:W-:Y:S01]  /*3200*/  @!P4 IMAD R123, R123, R153, R164 ;  /* 0x000000997b7bc224 */ /* 0x000fe200078e02a4 */
[----:B------:R-:W-:Y:S04]  /*3210*/  BSSY B1, `(.L_x_102) ;  /* 0x0000006000017945 */ /* 0x000fe80003800000 */
[----:B------:R0:W-:Y:S01]  /*3220*/  @!P4 STG.E.U8 desc[UR36][R8.64+0x41], R123 ;  /* 0x0000417b0800c986 */ /* 0x0001e2000c101124 */
[----:B------:R-:W-:Y:S05]  /*3230*/  @P3 BRA `(.L_x_103) ;  /* 0x00000000000c3947 */ /* 0x000fea0003800000 */
[----:B--2---:R-:W3:Y:S02]  /*3240*/  LDG.E.U8 R155, desc[UR36][R22.64+0x48] ;  /* 0x00004824169b7981 */ /* 0x004ee4000c1e1100 */
[----:B---3--:R-:W-:-:S05]  /*3250*/  PRMT R89, R155, 0x8880, RZ ;  /* 0x000088809b597816 */ /* 0x008fca00000000ff */
[----:B------:R-:W-:-:S07]  /*3260*/  IMAD R164, R89, R154, RZ ;  /* 0x0000009a59a47224 */ /* 0x000fce00078e02ff */
.L_x_103:
[----:B------:R-:W-:Y:S05]  /*3270*/  BSYNC B1 ;  /* 0x0000000000017941 */ /* 0x000fea0003800000 */
.L_x_102:
[----:B---3--:R-:W-:Y:S01]  /*3280*/  @!P3 IMAD R89, R124, R153, R164 ;  /* 0x000000997c59b224 */ /* 0x008fe200078e02a4 */
[----:B------:R-:W-:Y:S04]  /*3290*/  BSSY B1, `(.L_x_104) ;  /* 0x0000006000017945 */ /* 0x000fe80003800000 */
[----:B------:R3:W-:Y:S01]  /*32a0*/  @!P3 STG.E.U8 desc[UR36][R158.64+0x48], R89 ;  /* 0x000048599e00b986 */ /* 0x0007e2000c101124 */
[----:B------:R-:W-:Y:S05]  /*32b0*/  @P5 BRA `(.L_x_105) ;  /* 0x00000000000c5947 */ /* 0x000fea0003800000 */
[----:B--2---:R-:W3:Y:S02]  /*32c0*/  LDG.E.U8 R155, desc[UR36][R22.64+0x49] ;  /* 0x00004924169b7981 */ /* 0x004ee4000c1e1100 */
[----:B---3--:R-:W-:-:S05]  /*32d0*/  PRMT R89, R155, 0x8880, RZ ;  /* 0x000088809b597816 */ /* 0x008fca00000000ff */
[----:B------:R-:W-:-:S07]  /*32e0*/  IMAD R164, R89, R154, RZ ;  /* 0x0000009a59a47224 */ /* 0x000fce00078e02ff */
.L_x_105:
[----:B------:R-:W-:Y:S05]  /*32f0*/  BSYNC B1 ;  /* 0x0000000000017941 */ /* 0x000fea0003800000 */
.L_x_104:
[----:B------:R-:W-:Y:S01]  /*3300*/  @!P5 IMAD R125, R125, R153, R164 ;  /* 0x000000997d7dd224 */ /* 0x000fe200078e02a4 */
[----:B------:R-:W-:Y:S04]  /*3310*/  BSSY B1, `(.L_x_106) ;  /* 0x0000006000017945 */ /* 0x000fe80003800000 */
[----:B------:R0:W-:Y:S01]  /*3320*/  @!P5 STG.E.U8 desc[UR36][R158.64+0x49], R125 ;  /* 0x0000497d9e00d986 */ /* 0x0001e2000c101124 */
[----:B------:R-:W-:Y:S05]  /*3330*/  @P2 BRA `(.L_x_107) ;  /* 0x00000000000c2947 */ /* 0x000fea0003800000 */
[----:B--2---:R-:W3:Y:S02]  /*3340*/  LDG.E.U8 R155, desc[UR36][R162.64+0x48] ;  /* 0x00004824a29b7981 */ /* 0x004ee4000c1e1100 */
[----:B---3--:R-:W-:-:S05]  /*3350*/  PRMT R89, R155, 0x8880, RZ ;  /* 0x000088809b597816 */ /* 0x008fca00000000ff */
[----:B------:R-:W-:-:S07]  /*3360*/  IMAD R164, R89, R154, RZ ;  /* 0x0000009a59a47224 */ /* 0x000fce00078e02ff */
.L_x_107:
[----:B------:R-:W-:Y:S05]  /*3370*/  BSYNC B1 ;  /* 0x0000000000017941 */ /* 0x000fea0003800000 */
.L_x_106:
        /* <DEDUP_REMOVED lines=11> */
.L_x_109:
[----:B------:R-:W-:Y:S05]  /*3430*/  BSYNC B1 ;  /* 0x0000000000017941 */ /* 0x000fea0003800000 */
.L_x_108:
[----:B------:R-:W-:Y:S01]  /*3440*/  @!P4 IMAD R127, R127, R153, R164 ;  /* 0x000000997f7fc224 */ /* 0x000fe200078e02a4 */
[----:B------:R-:W-:Y:S04]  /*3450*/  BSSY B1, `(.L_x_110) ;  /* 0x0000006000017945 */ /* 0x000fe80003800000 */
[----:B------:R0:W-:Y:S01]  /*3460*/  @!P4 STG.E.U8 desc[UR36][R8.64+0x49], R127 ;  /* 0x0000497f0800c986 */ /* 0x0001e2000c101124 */
[----:B------:R-:W-:Y:S05]  /*3470*/  @P3 BRA `(.L_x_111) ;  /* 0x00000000000c3947 */ /* 0x000fea0003800000 */
[----:B--2---:R-:W3:Y:S02]  /*3480*/  LDG.E.U8 R155, desc[UR36][R22.64+0x50] ;  /* 0x00005024169b7981 */ /* 0x004ee4000c1e1100 */
[----:B---3--:R-:W-:-:S05]  /*3490*/  PRMT R89, R155, 0x8880, RZ ;  /* 0x000088809b597816 */ /* 0x008fca00000000ff */
[----:B------:R-:W-:-:S07]  /*34a0*/  IMAD R164, R89, R154, RZ ;  /* 0x0000009a59a47224 */ /* 0x000fce00078e02ff */
.L_x_111:
[----:B------:R-:W-:Y:S05]  /*34b0*/  BSYNC B1 ;  /* 0x0000000000017941 */ /* 0x000fea0003800000 */
.L_x_110:
[----:B---3--:R-:W-:Y:S01]  /*34c0*/  @!P3 IMAD R89, R128, R153, R164 ;  /* 0x000000998059b224 */ /* 0x008fe200078e02a4 */
[----:B------:R-:W-:Y:S04]  /*34d0*/  BSSY B1, `(.L_x_112) ;  /* 0x0000006000017945 */ /* 0x000fe80003800000 */
[----:B------:R3:W-:Y:S01]  /*34e0*/  @!P3 STG.E.U8 desc[UR36][R158.64+0x50], R89 ;  /* 0x000050599e00b986 */ /* 0x0007e2000c101124 */
[----:B------:R-:W-:Y:S05]  /*34f0*/  @P5 BRA `(.L_x_113) ;  /* 0x00000000000c5947 */ /* 0x000fea0003800000 */
[----:B--2---:R-:W3:Y:S02]  /*3500*/  LDG.E.U8 R155, desc[UR36][R22.64+0x51] ;  /* 0x00005124169b7981 */ /* 0x004ee4000c1e1100 */
[----:B---3--:R-:W-:-:S05]  /*3510*/  PRMT R89, R155, 0x8880, RZ ;  /* 0x000088809b597816 */ /* 0x008fca00000000ff */
[----:B------:R-:W-:-:S07]  /*3520*/  IMAD R164, R89, R154, RZ ;  /* 0x0000009a59a47224 */ /* 0x000fce00078e02ff */
.L_x_113:
[----:B------:R-:W-:Y:S05]  /*3530*/  BSYNC B1 ;  /* 0x0000000000017941 */ /* 0x000fea0003800000 */
.L_x_112:
[----:B------:R-:W-:Y:S01]  /*3540*/  @!P5 IMAD R129, R129, R153, R164 ;  /* 0x000000998181d224 */ /* 0x000fe200078e02a4 */
[----:B------:R-:W-:Y:S04]  /*3550*/  BSSY B1, `(.L_x_114) ;  /* 0x0000006000017945 */ /* 0x000fe80003800000 */
[----:B------:R0:W-:Y:S01]  /*3560*/  @!P5 STG.E.U8 desc[UR36][R158.64+0x51], R129 ;  /* 0x000051819e00d986 */ /* 0x0001e2000c101124 */
[----:B------:R-:W-:Y:S05]  /*3570*/  @P2 BRA `(.L_x_115) ;  /* 0x00000000000c2947 */ /* 0x000fea0003800000 */
[----:B--2---:R-:W3:Y:S02]  /*3580*/  LDG.E.U8 R155, desc[UR36][R162.64+0x50] ;  /* 0x00005024a29b7981 */ /* 0x004ee4000c1e1100 */
[----:B---3--:R-:W-:-:S05]  /*3590*/  PRMT R89, R155, 0x8880, RZ ;  /* 0x000088809b597816 */ /* 0x008fca00000000ff */
[----:B------:R-:W-:-:S07]  /*35a0*/  IMAD R164, R89, R154, RZ ;  /* 0x0000009a59a47224 */ /* 0x000fce00078e02ff */
.L_x_115:
[----:B------:R-:W-:Y:S05]  /*35b0*/  BSYNC B1 ;  /* 0x0000000000017941 */ /* 0x000fea0003800000 */
.L_x_114:
        /* <DEDUP_REMOVED lines=11> */
.L_x_117:
[----:B------:R-:W-:Y:S05]  /*3670*/  BSYNC B1 ;  /* 0x0000000000017941 */ /* 0x000fea0003800000 */
.L_x_116:
[----:B------:R-:W-:Y:S01]  /*3680*/  @!P4 IMAD R131, R131, R153, R164 ;  /* 0x000000998383c224 */ /* 0x000fe200078e02a4 */
[----:B------:R-:W-:Y:S04]  /*3690*/  BSSY B1, `(.L_x_118) ;  /* 0x0000006000017945 */ /* 0x000fe80003800000 */
[----:B------:R0:W-:Y:S01]  /*36a0*/  @!P4 STG.E.U8 desc[UR36][R8.64+0x51], R131 ;  /* 0x000051830800c986 */ /* 0x0001e2000c101124 */
[----:B------:R-:W-:Y:S05]  /*36b0*/  @P3 BRA `(.L_x_119) ;  /* 0x00000000000c3947 */ /* 0x000fea0003800000 */
[----:B--2---:R-:W3:Y:S02]  /*36c0*/  LDG.E.U8 R155, desc[UR36][R22.64+0x58] ;  /* 0x00005824169b7981 */ /* 0x004ee4000c1e1100 */
[----:B---3--:R-:W-:-:S05]  /*36d0*/  PRMT R89, R155, 0x8880, RZ ;  /* 0x000088809b597816 */ /* 0x008fca00000000ff */
[----:B------:R-:W-:-:S07]  /*36e0*/  IMAD R164, R89, R154, RZ ;  /* 0x0000009a59a47224 */ /* 0x000fce00078e02ff */
.L_x_119:
[----:B------:R-:W-:Y:S05]  /*36f0*/  BSYNC B1 ;  /* 0x0000000000017941 */ /* 0x000fea0003800000 */
.L_x_118:
[----:B---3--:R-:W-:Y:S01]  /*3700*/  @!P3 IMAD R89, R132, R153, R164 ;  /* 0x000000998459b224 */ /* 0x008fe200078e02a4 */
[----:B------:R-:W-:Y:S04]  /*3710*/  BSSY B1, `(.L_x_120) ;  /* 0x0000006000017945 */ /* 0x000fe80003800000 */
[----:B------:R3:W-:Y:S01]  /*3720*/  @!P3 STG.E.U8 desc[UR36][R158.64+0x58], R89 ;  /* 0x000058599e00b986 */ /* 0x0007e2000c101124 */
[----:B------:R-:W-:Y:S05]  /*3730*/  @P5 BRA `(.L_x_121) ;  /* 0x00000000000c5947 */ /* 0x000fea0003800000 */
[----:B--2---:R-:W3:Y:S02]  /*3740*/  LDG.E.U8 R155, desc[UR36][R22.64+0x59] ;  /* 0x00005924169b7981 */ /* 0x004ee4000c1e1100 */
[----:B---3--:R-:W-:-:S05]  /*3750*/  PRMT R89, R155, 0x8880, RZ ;  /* 0x000088809b597816 */ /* 0x008fca00000000ff */
[----:B------:R-:W-:-:S07]  /*3760*/  IMAD R164, R89, R154, RZ ;  /* 0x0000009a59a47224 */ /* 0x000fce00078e02ff */
.L_x_121:
[----:B------:R-:W-:Y:S05]  /*3770*/  BSYNC B1 ;  /* 0x0000000000017941 */ /* 0x000fea0003800000 */
.L_x_120:
[----:B------:R-:W-:Y:S01]  /*3780*/  @!P5 IMAD R133, R133, R153, R164 ;  /* 0x000000998585d224 */ /* 0x000fe200078e02a4 */
[----:B------:R-:W-:Y:S04]  /*3790*/  BSSY B1, `(.L_x_122) ;  /* 0x0000006000017945 */ /* 0x000fe80003800000 */
[----:B------:R0:W-:Y:S01]  /*37a0*/  @!P5 STG.E.U8 desc[UR36][R158.64+0x59], R133 ;  /* 0x000059859e00d986 */ /* 0x0001e2000c101124 */
[----:B------:R-:W-:Y:S05]  /*37b0*/  @P2 BRA `(.L_x_123) ;  /* 0x00000000000c2947 */ /* 0x000fea0003800000 */
[----:B--2---:R-:W3:Y:S02]  /*37c0*/  LDG.E.U8 R155, desc[UR36][R162.64+0x58] ;  /* 0x00005824a29b7981 */ /* 0x004ee4000c1e1100 */
[----:B---3--:R-:W-:-:S05]  /*37d0*/  PRMT R89, R155, 0x8880, RZ ;  /* 0x000088809b597816 */ /* 0x008fca00000000ff */
[----:B------:R-:W-:-:S07]  /*37e0*/  IMAD R164, R89, R154, RZ ;  /* 0x0000009a59a47224 */ /* 0x000fce00078e02ff */
.L_x_123:
[----:B------:R-:W-:Y:S05]  /*37f0*/  BSYNC B1 ;  /* 0x0000000000017941 */ /* 0x000fea0003800000 */
.L_x_122:
        /* <DEDUP_REMOVED lines=11> */
.L_x_125:
[----:B------:R-:W-:Y:S05]  /*38b0*/  BSYNC B1 ;  /* 0x0000000000017941 */ /* 0x000fea0003800000 */
.L_x_124:
[----:B------:R-:W-:Y:S01]  /*38c0*/  @!P4 IMAD R135, R135, R153, R164 ;  /* 0x000000998787c224 */ /* 0x000fe200078e02a4 */
[----:B------:R-:W-:Y:S04]  /*38d0*/  BSSY B1, `(.L_x_126) ;  /* 0x0000006000017945 */ /* 0x000fe80003800000 */
[----:B------:R0:W-:Y:S01]  /*38e0*/  @!P4 STG.E.U8 desc[UR36][R8.64+0x59], R135 ;  /* 0x000059870800c986 */ /* 0x0001e2000c101124 */
[----:B------:R-:W-:Y:S05]  /*38f0*/  @P3 BRA `(.L_x_127) ;  /* 0x00000000000c3947 */ /* 0x000fea0003800000 */
[----:B--2---:R-:W3:Y:S02]  /*3900*/  LDG.E.U8 R155, desc[UR36][R22.64+0x60] ;  /* 0x00006024169b7981 */ /* 0x004ee4000c1e1100 */
[----:B---3--:R-:W-:-:S05]  /*3910*/  PRMT R89, R155, 0x8880, RZ ;  /* 0x000088809b597816 */ /* 0x008fca00000000ff */
[----:B------:R-:W-:-:S07]  /*3920*/  IMAD R164, R89, R154, RZ ;  /* 0x0000009a59a47224 */ /* 0x000fce00078e02ff */
.L_x_127:
[----:B------:R-:W-:Y:S05]  /*3930*/  BSYNC B1 ;  /* 0x0000000000017941 */ /* 0x000fea0003800000 */
.L_x_126:
[----:B---3--:R-:W-:Y:S01]  /*3940*/  @!P3 IMAD R89, R136, R153, R164 ;  /* 0x000000998859b224 */ /* 0x008fe200078e02a4 */
[----:B------:R-:W-:Y:S04]  /*3950*/  BSSY B1, `(.L_x_128) ;  /* 0x0000006000017945 */ /* 0x000fe80003800000 */
[----:B------:R3:W-:Y:S01]  /*3960*/  @!P3 STG.E.U8 desc[UR36][R158.64+0x60], R89 ;  /* 0x000060599e00b986 */ /* 0x0007e2000c101124 */
[----:B------:R-:W-:Y:S05]  /*3970*/  @P5 BRA `(.L_x_129) ;  /* 0x00000000000c5947 */ /* 0x000fea0003800000 */
[----:B--2---:R-:W3:Y:S02]  /*3980*/  LDG.E.U8 R155, desc[UR36][R22.64+0x61] ;  /* 0x00006124169b7981 */ /* 0x004ee4000c1e1100 */
[----:B---3--:R-:W-:-:S05]  /*3990*/  PRMT R89, R155, 0x8880, RZ ;  /* 0x000088809b597816 */ /* 0x008fca00000000ff */
[----:B------:R-:W-:-:S07]  /*39a0*/  IMAD R164, R89, R154, RZ ;  /* 0x0000009a59a47224 */ /* 0x000fce00078e02ff */
.L_x_129:
[----:B------:R-:W-:Y:S05]  /*39b0*/  BSYNC B1 ;  /* 0x0000000000017941 */ /* 0x000fea0003800000 */
.L_x_128:
[----:B------:R-:W-:Y:S01]  /*39c0*/  @!P5 IMAD R137, R137, R153, R164 ;  /* 0x000000998989d224 */ /* 0x000fe200078e02a4 */
[----:B------:R-:W-:Y:S04]  /*39d0*/  BSSY B1, `(.L_x_130) ;  /* 0x0000006000017945 */ /* 0x000fe80003800000 */
[----:B------:R0:W-:Y:S01]  /*39e0*/  @!P5 STG.E.U8 desc[UR36][R158.64+0x61], R137 ;  /* 0x000061899e00d986 */ /* 0x0001e2000c101124 */
[----:B------:R-:W-:Y:S05]  /*39f0*/  @P2 BRA `(.L_x_131) ;  /* 0x00000000000c2947 */ /* 0x000fea0003800000 */
[----:B--2---:R-:W3:Y:S02]  /*3a00*/  LDG.E.U8 R155, desc[UR36][R162.64+0x60] ;  /* 0x00006024a29b7981 */ /* 0x004ee4000c1e1100 */
[----:B---3--:R-:W-:-:S05]  /*3a10*/  PRMT R89, R155, 0x8880, RZ ;  /* 0x000088809b597816 */ /* 0x008fca00000000ff */
[----:B------:R-:W-:-:S07]  /*3a20*/  IMAD R164, R89, R154, RZ ;  /* 0x0000009a59a47224 */ /* 0x000fce00078e02ff */
.L_x_131:
[----:B------:R-:W-:Y:S05]  /*3a30*/  BSYNC B1 ;  /* 0x0000000000017941 */ /* 0x000fea0003800000 */
.L_x_130:
        /* <DEDUP_REMOVED lines=11> */
.L_x_133:
[----:B------:R-:W-:Y:S05]  /*3af0*/  BSYNC B1 ;  /* 0x0000000000017941 */ /* 0x000fea0003800000 */
.L_x_132:
[----:B------:R-:W-:Y:S01]  /*3b00*/  @!P4 IMAD R139, R139, R153, R164 ;  /* 0x000000998b8bc224 */ /* 0x000fe200078e02a4 */
[----:B------:R-:W-:Y:S04]  /*3b10*/  BSSY B1, `(.L_x_134) ;  /* 0x0000006000017945 */ /* 0x000fe80003800000 */
[----:B------:R0:W-:Y:S01]  /*3b20*/  @!P4 STG.E.U8 desc[UR36][R8.64+0x61], R139 ;  /* 0x0000618b0800c986 */ /* 0x0001e2000c101124 */
[----:B------:R-:W-:Y:S05]  /*3b30*/  @P3 BRA `(.L_x_135) ;  /* 0x00000000000c3947 */ /* 0x000fea0003800000 */
[----:B--2---:R-:W3:Y:S02]  /*3b40*/  LDG.E.U8 R155, desc[UR36][R22.64+0x68] ;  /* 0x00006824169b7981 */ /* 0x004ee4000c1e1100 */
[----:B---3--:R-:W-:-:S05]  /*3b50*/  PRMT R89, R155, 0x8880, RZ ;  /* 0x000088809b597816 */ /* 0x008fca00000000ff */
[----:B------:R-:W-:-:S07]  /*3b60*/  IMAD R164, R89, R154, RZ ;  /* 0x0000009a59a47224 */ /* 0x000fce00078e02ff */
.L_x_135:
[----:B------:R-:W-:Y:S05]  /*3b70*/  BSYNC B1 ;  /* 0x0000000000017941 */ /* 0x000fea0003800000 */
.L_x_134:
[----:B---3--:R-:W-:Y:S01]  /*3b80*/  @!P3 IMAD R89, R140, R153, R164 ;  /* 0x000000998c59b224 */ /* 0x008fe200078e02a4 */
[----:B------:R-:W-:Y:S04]  /*3b90*/  BSSY B1, `(.L_x_136) ;  /* 0x0000006000017945 */ /* 0x000fe80003800000 */
[----:B------:R3:W-:Y:S01]  /*3ba0*/  @!P3 STG.E.U8 desc[UR36][R158.64+0x68], R89 ;  /* 0x000068599e00b986 */ /* 0x0007e2000c101124 */
[----:B------:R-:W-:Y:S05]  /*3bb0*/  @P5 BRA `(.L_x_137) ;  /* 0x00000000000c5947 */ /* 0x000fea0003800000 */
[----:B--2---:R-:W3:Y:S02]  /*3bc0*/  LDG.E.U8 R155, desc[UR36][R22.64+0x69] ;  /* 0x00006924169b7981 */ /* 0x004ee4000c1e1100 */
[----:B---3--:R-:W-:-:S05]  /*3bd0*/  PRMT R89, R155, 0x8880, RZ ;  /* 0x000088809b597816 */ /* 0x008fca00000000ff */
[----:B------:R-:W-:-:S07]  /*3be0*/  IMAD R164, R89, R154, RZ ;  /* 0x0000009a59a47224 */ /* 0x000fce00078e02ff */
.L_x_137:
[----:B------:R-:W-:Y:S05]  /*3bf0*/  BSYNC B1 ;  /* 0x0000000000017941 */ /* 0x000fea0003800000 */
.L_x_136:
[----:B------:R-:W-:Y:S01]  /*3c00*/  @!P5 IMAD R141, R141, R153, R164 ;  /* 0x000000998d8dd224 */ /* 0x000fe200078e02a4 */
[----:B------:R-:W-:Y:S04]  /*3c10*/  BSSY B1, `(.L_x_138) ;  /* 0x0000006000017945 */ /* 0x000fe80003800000 */
[----:B------:R0:W-:Y:S01]  /*3c20*/  @!P5 STG.E.U8 desc[UR36][R158.64+0x69], R141 ;  /* 0x0000698d9e00d986 */ /* 0x0001e2000c101124 */
[----:B------:R-:W-:Y:S05]  /*3c30*/  @P2 BRA `(.L_x_139) ;  /* 0x00000000000c2947 */ /* 0x000fea0003800000 */
[----:B--2---:R-:W3:Y:S02]  /*3c40*/  LDG.E.U8 R155, desc[UR36][R162.64+0x68] ;  /* 0x00006824a29b7981 */ /* 0x004ee4000c1e1100 */
[----:B---3--:R-:W-:-:S05]  /*3c50*/  PRMT R89, R155, 0x8880, RZ ;  /* 0x000088809b597816 */ /* 0x008fca00000000ff */
[----:B------:R-:W-:-:S07]  /*3c60*/  IMAD R164, R89, R154, RZ ;  /* 0x0000009a59a47224 */ /* 0x000fce00078e02ff */
.L_x_139:
[----:B------:R-:W-:Y:S05]  /*3c70*/  BSYNC B1 ;  /* 0x0000000000017941 */ /* 0x000fea0003800000 */
.L_x_138:
        /* <DEDUP_REMOVED lines=11> */
.L_x_141:
[----:B------:R-:W-:Y:S05]  /*3d30*/  BSYNC B1 ;  /* 0x0000000000017941 */ /* 0x000fea0003800000 */
.L_x_140:
[----:B------:R-:W-:Y:S01]  /*3d40*/  @!P4 IMAD R143, R143, R153, R164 ;  /* 0x000000998f8fc224 */ /* 0x000fe200078e02a4 */
[----:B------:R-:W-:Y:S04]  /*3d50*/  BSSY B1, `(.L_x_142) ;  /* 0x0000006000017945 */ /* 0x000fe80003800000 */
[----:B------:R0:W-:Y:S01]  /*3d60*/  @!P4 STG.E.U8 desc[UR36][R8.64+0x69], R143 ;  /* 0x0000698f0800c986 */ /* 0x0001e2000c101124 */
[----:B------:R-:W-:Y:S05]  /*3d70*/  @P3 BRA `(.L_x_143) ;  /* 0x00000000000c3947 */ /* 0x000fea0003800000 */
[----:B--2---:R-:W3:Y:S02]  /*3d80*/  LDG.E.U8 R155, desc[UR36][R22.64+0x70] ;  /* 0x00007024169b7981 */ /* 0x004ee4000c1e1100 */
[----:B---3--:R-:W-:-:S05]  /*3d90*/  PRMT R89, R155, 0x8880, RZ ;  /* 0x000088809b597816 */ /* 0x008fca00000000ff */
[----:B------:R-:W-:-:S07]  /*3da0*/  IMAD R164, R89, R154, RZ ;  /* 0x0000009a59a47224 */ /* 0x000fce00078e02ff */
.L_x_143:
[----:B------:R-:W-:Y:S05]  /*3db0*/  BSYNC B1 ;  /* 0x0000000000017941 */ /* 0x000fea0003800000 */
.L_x_142:
[----:B---3--:R-:W-:Y:S01]  /*3dc0*/  @!P3 IMAD R89, R144, R153, R164 ;  /* 0x000000999059b224 */ /* 0x008fe200078e02a4 */
[----:B------:R-:W-:Y:S04]  /*3dd0*/  BSSY B1, `(.L_x_144) ;  /* 0x0000006000017945 */ /* 0x000fe80003800000 */
[----:B------:R3:W-:Y:S01]  /*3de0*/  @!P3 STG.E.U8 desc[UR36][R158.64+0x70], R89 ;  /* 0x000070599e00b986 */ /* 0x0007e2000c101124 */
[----:B------:R-:W-:Y:S05]  /*3df0*/  @P5 BRA `(.L_x_145) ;  /* 0x00000000000c5947 */ /* 0x000fea0003800000 */
[----:B--2---:R-:W3:Y:S02]  /*3e00*/  LDG.E.U8 R155, desc[UR36][R22.64+0x71] ;  /* 0x00007124169b7981 */ /* 0x004ee4000c1e1100 */
[----:B---3--:R-:W-:-:S05]  /*3e10*/  PRMT R89, R155, 0x8880, RZ ;  /* 0x000088809b597816 */ /* 0x008fca00000000ff */
[----:B------:R-:W-:-:S07]  /*3e20*/  IMAD R164, R89, R154, RZ ;  /* 0x0000009a59a47224 */ /* 0x000fce00078e02ff */
.L_x_145:
[----:B------:R-:W-:Y:S05]  /*3e30*/  BSYNC B1 ;  /* 0x0000000000017941 */ /* 0x000fea0003800000 */
.L_x_144:
[----:B------:R-:W-:Y:S01]  /*3e40*/  @!P5 IMAD R145, R145, R153, R164 ;  /* 0x000000999191d224 */ /* 0x000fe200078e02a4 */
[----:B------:R-:W-:Y:S04]  /*3e50*/  BSSY B1, `(.L_x_146) ;  /* 0x0000006000017945 */ /* 0x000fe80003800000 */
[----:B------:R0:W-:Y:S01]  /*3e60*/  @!P5 STG.E.U8 desc[UR36][R158.64+0x71], R145 ;  /* 0x000071919e00d986 */ /* 0x0001e2000c101124 */
[----:B------:R-:W-:Y:S05]  /*3e70*/  @P2 BRA `(.L_x_147) ;  /* 0x00000000000c2947 */ /* 0x000fea0003800000 */
[----:B--2---:R-:W3:Y:S02]  /*3e80*/  LDG.E.U8 R155, desc[UR36][R162.64+0x70] ;  /* 0x00007024a29b7981 */ /* 0x004ee4000c1e1100 */
[----:B---3--:R-:W-:-:S05]  /*3e90*/  PRMT R89, R155, 0x8880, RZ ;  /* 0x000088809b597816 */ /* 0x008fca00000000ff */
[----:B------:R-:W-:-:S07]  /*3ea0*/  IMAD R164, R89, R154, RZ ;  /* 0x0000009a59a47224 */ /* 0x000fce00078e02ff */
.L_x_147:
[----:B------:R-:W-:Y:S05]  /*3eb0*/  BSYNC B1 ;  /* 0x0000000000017941 */ /* 0x000fea0003800000 */
.L_x_146:
[C---:B------:R-:W-:Y:S01]  /*3ec0*/  ISETP.LT.OR P4, PT, R3.reuse, 0x72, !P1 ;  /* 0x000000720300780c */ /* 0x040fe20004f81670 */
[----:B---3--:R-:W-:Y:S01]  /*3ed0*/  @!P2 IMAD R89, R146, R153, R164 ;  /* 0x000000999259a224 */ /* 0x008fe200078e02a4 */
[----:B------:R-:W-:Y:S01]  /*3ee0*/  BSSY B1, `(.L_x_148) ;  /* 0x000000b000017945 */ /* 0x000fe20003800000 */
[----:B------:R-:W-:Y:S02]  /*3ef0*/  ISETP.LT.OR P3, PT, R3, 0x79, !P0 ;  /* 0x000000790300780c */ /* 0x000fe40004761670 */
[----:B------:R-:W-:Y:S01]  /*3f00*/  IADD3 R165, P5, R165, 0x80, RZ ;  /* 0x00000080a5a57810 */ /* 0x000fe20007fbe0ff */
[----:B------:R3:W-:Y:S01]  /*3f10*/  @!P2 STG.E.U8 desc[UR36][R8.64+0x70], R89 ;  /* 0x000070590800a986 */ /* 0x0007e2000c101124 */
[C---:B------:R-:W-:Y:S02]  /*3f20*/  ISETP.LT.OR P2, PT, R3.reuse, 0x79, !P1 ;  /* 0x000000790300780c */ /* 0x040fe40004f41670 */
[C---:B------:R-:W-:Y:S02]  /*3f30*/  ISETP.LT.OR P0, PT, R3.reuse, 0x7a, !P0 ;  /* 0x0000007a0300780c */ /* 0x040fe40004701670 */
[----:B------:R-:W-:-:S02]  /*3f40*/  ISETP.LT.OR P1, PT, R3, 0x7a, !P1 ;  /* 0x0000007a0300780c */ /* 0x000fc40004f21670 */
[----:B------:R-:W-:Y:S11]  /*3f50*/  @P4 BRA `(.L_x_149) ;  /* 0x00000000000c4947 */ /* 0x000ff60003800000 */
[----:B--2---:R-:W3:Y:S02]  /*3f60*/  LDG.E.U8 R155, desc[UR36][R162.64+0x71] ;  /* 0x00007124a29b7981 */ /* 0x004ee4000c1e1100 */
[----:B---3--:R-:W-:-:S05]  /*3f70*/  PRMT R89, R155, 0x8880, RZ ;  /* 0x000088809b597816 */ /* 0x008fca00000000ff */
[----:B------:R-:W-:-:S07]  /*3f80*/  IMAD R164, R89, R154, RZ ;  /* 0x0000009a59a47224 */ /* 0x000fce00078e02ff */
.L_x_149:
[----:B------:R-:W-:Y:S05]  /*3f90*/  BSYNC B1 ;  /* 0x0000000000017941 */ /* 0x000fea0003800000 */
.L_x_148:
[----:B------:R-:W-:Y:S01]  /*3fa0*/  @!P4 IMAD R147, R147, R153, R164 ;  /* 0x000000999393c224 */ /* 0x000fe200078e02a4 */
[----:B------:R-:W-:Y:S04]  /*3fb0*/  BSSY B1, `(.L_x_150) ;  /* 0x0000006000017945 */ /* 0x000fe80003800000 */
[----:B------:R0:W-:Y:S01]  /*3fc0*/  @!P4 STG.E.U8 desc[UR36][R8.64+0x71], R147 ;  /* 0x000071930800c986 */ /* 0x0001e2000c101124 */
[----:B------:R-:W-:Y:S05]  /*3fd0*/  @P3 BRA `(.L_x_151) ;  /* 0x00000000000c3947 */ /* 0x000fea0003800000 */
[----:B--2---:R-:W3:Y:S02]  /*3fe0*/  LDG.E.U8 R155, desc[UR36][R22.64+0x78] ;  /* 0x00007824169b7981 */ /* 0x004ee4000c1e1100 */
[----:B---3--:R-:W-:-:S05]  /*3ff0*/  PRMT R89, R155, 0x8880, RZ ;  /* 0x000088809b597816 */ /* 0x008fca00000000ff */
[----:B------:R-:W-:-:S07]  /*4000*/  IMAD R164, R89, R154, RZ ;  /* 0x0000009a59a47224 */ /* 0x000fce00078e02ff */
.L_x_151:
[----:B------:R-:W-:Y:S05]  /*4010*/  BSYNC B1 ;  /* 0x0000000000017941 */ /* 0x000fea0003800000 */
.L_x_150:
[----:B---3--:R-:W-:Y:S01]  /*4020*/  @!P3 IMAD R89, R148, R153, R164 ;  /* 0x000000999459b224 */ /* 0x008fe200078e02a4 */
[----:B------:R-:W-:Y:S01]  /*4030*/  BSSY B1, `(.L_x_152) ;  /* 0x0000007000017945 */ /* 0x000fe20003800000 */
[----:B----4-:R-:W-:-:S03]  /*4040*/  IMAD.X R91, RZ, RZ, R5, P5 ;  /* 0x000000ffff5b7224 */ /* 0x010fc600028e0605 */
[----:B------:R3:W-:Y:S01]  /*4050*/  @!P3 STG.E.U8 desc[UR36][R158.64+0x78], R89 ;  /* 0x000078599e00b986 */ /* 0x0007e2000c101124 */
[----:B------:R-:W-:Y:S05]  /*4060*/  @P0 BRA `(.L_x_153) ;  /* 0x00000000000c0947 */ /* 0x000fea0003800000 */
[----:B--2---:R-:W2:Y:S02]  /*4070*/  LDG.E.U8 R155, desc[UR36][R22.64+0x79] ;  /* 0x00007924169b7981 */ /* 0x004ea4000c1e1100 */
[----:B--2---:R-:W-:-:S05]  /*4080*/  PRMT R5, R155, 0x8880, RZ ;  /* 0x000088809b057816 */ /* 0x004fca00000000ff */
[----:B------:R-:W-:-:S07]  /*4090*/  IMAD R164, R5, R154, RZ ;  /* 0x0000009a05a47224 */ /* 0x000fce00078e02ff */
.L_x_153:
[----:B------:R-:W-:Y:S05]  /*40a0*/  BSYNC B1 ;  /* 0x0000000000017941 */ /* 0x000fea0003800000 */
.L_x_152:
[----:B------:R-:W-:Y:S01]  /*40b0*/  @!P0 IMAD R149, R149, R153, R164 ;  /* 0x0000009995958224 */ /* 0x000fe200078e02a4 */
[----:B------:R-:W-:Y:S01]  /*40c0*/  BSSY B1, `(.L_x_154) ;  /* 0x0000007000017945 */ /* 0x000fe20003800000 */
[----:B------:R-:W-:-:S03]  /*40d0*/  IMAD R4, R91, R156, RZ ;  /* 0x0000009c5b047224 */ /* 0x000fc600078e02ff */
[----:B------:R4:W-:Y:S01]  /*40e0*/  @!P0 STG.E.U8 desc[UR36][R158.64+0x79], R149 ;  /* 0x000079959e008986 */ /* 0x0009e2000c101124 */
[----:B------:R-:W-:Y:S05]  /*40f0*/  @P2 BRA `(.L_x_155) ;  /* 0x00000000000c2947 */ /* 0x000fea0003800000 */
[----:B--2---:R-:W2:Y:S02]  /*4100*/  LDG.E.U8 R155, desc[UR36][R162.64+0x78] ;  /* 0x00007824a29b7981 */ /* 0x004ea4000c1e1100 */
[----:B--2---:R-:W-:-:S05]  /*4110*/  PRMT R5, R155, 0x8880, RZ ;  /* 0x000088809b057816 */ /* 0x004fca00000000ff */
[----:B------:R-:W-:-:S07]  /*4120*/  IMAD R164, R5, R154, RZ ;  /* 0x0000009a05a47224 */ /* 0x000fce00078e02ff */
.L_x_155:
[----:B------:R-:W-:Y:S05]  /*4130*/  BSYNC B1 ;  /* 0x0000000000017941 */ /* 0x000fea0003800000 */
.L_x_154:
[----:B------:R-:W-:Y:S01]  /*4140*/  @!P2 IMAD R5, R150, R153, R164 ;  /* 0x000000999605a224 */ /* 0x000fe200078e02a4 */
[----:B------:R-:W-:Y:S01]  /*4150*/  BSSY B1, `(.L_x_156) ;  /* 0x0000009000017945 */ /* 0x000fe20003800000 */
[C---:B0-----:R-:W-:Y:S02]  /*4160*/  IMAD R23, R165.reuse, R157, R4 ;  /* 0x0000009da5177224 */ /* 0x041fe400078e0204 */
[CC--:B------:R-:W-:Y:S01]  /*4170*/  IMAD.WIDE.U32 R160, R165.reuse, R156.reuse, R160 ;  /* 0x0000009ca5a07225 */ /* 0x0c0fe200078e00a0 */
[----:B------:R0:W-:Y:S03]  /*4180*/  @!P2 STG.E.U8 desc[UR36][R8.64+0x78], R5 ;  /* 0x000078050800a986 */ /* 0x0001e6000c101124 */
[----:B------:R-:W-:Y:S01]  /*4190*/  IMAD.WIDE.U32 R156, R165, R156, R20 ;  /* 0x0000009ca59c7225 */ /* 0x000fe200078e0014 */
[----:B------:R-:W-:Y:S06]  /*41a0*/  @P1 BRA `(.L_x_157) ;  /* 0x00000000000c1947 */ /* 0x000fec0003800000 */
[----:B--2---:R-:W0:Y:S02]  /*41b0*/  LDG.E.U8 R155, desc[UR36][R162.64+0x79] ;  /* 0x00007924a29b7981 */ /* 0x004e24000c1e1100 */
[----:B0-----:R-:W-:-:S05]  /*41c0*/  PRMT R5, R155, 0x8880, RZ ;  /* 0x000088809b057816 */ /* 0x001fca00000000ff */
[----:B------:R-:W-:-:S07]  /*41d0*/  IMAD R164, R5, R154, RZ ;  /* 0x0000009a05a47224 */ /* 0x000fce00078e02ff */
.L_x_157:
[----:B------:R-:W-:Y:S05]  /*41e0*/  BSYNC B1 ;  /* 0x0000000000017941 */ /* 0x000fea0003800000 */
.L_x_156:
[----:B------:R-:W-:Y:S01]  /*41f0*/  @!P1 IMAD R151, R151, R153, R164 ;  /* 0x0000009997979224 */ /* 0x000fe200078e02a4 */
[----:B------:R-:W-:Y:S01]  /*4200*/  ISETP.GE.AND P2, PT, R0, 0x81, PT ;  /* 0x000000810000780c */ /* 0x000fe20003f46270 */
[----:B------:R-:W-:Y:S01]  /*4210*/  BSSY B1, `(.L_x_158) ;  /* 0x000000c000017945 */ /* 0x000fe20003800000 */
[----:B------:R-:W-:Y:S02]  /*4220*/  IADD3 R4, P5, R156, R12, RZ ;  /* 0x0000000c9c047210 */ /* 0x000fe40007fbe0ff */
[----:B------:R1:W-:Y:S01]  /*4230*/  @!P1 STG.E.U8 desc[UR36][R8.64+0x79], R151 ;  /* 0x0000799708009986 */ /* 0x0003e2000c101124 */
[----:B------:R-:W-:Y:S02]  /*4240*/  ISETP.LT.OR P1, PT, R3, 0x1, !P2 ;  /* 0x000000010300780c */ /* 0x000fe40005721670 */
[----:B0-----:R-:W-:Y:S02]  /*4250*/  IADD3.X R5, R13, R157, R23, P5, !PT ;  /* 0x0000009d0d057210 */ /* 0x001fe40002ffe417 */
[----:B------:R-:W-:-:S02]  /*4260*/  ISETP.GE.AND P0, PT, R0, 0x89, PT ;  /* 0x000000890000780c */ /* 0x000fc40003f06270 */
[----:B------:R-:W-:Y:S02]  /*4270*/  IADD3 R12, P4, P3, R14, R12, R160 ;  /* 0x0000000c0e0c7210 */ /* 0x000fe40007b9e0a0 */
[----:B------:R-:W-:-:S05]  /*4280*/  ISETP.LT.OR P5, PT, R3, 0x2, !P2 ;  /* 0x000000020300780c */ /* 0x000fca00057a1670 */
[----:B-1----:R-:W-:Y:S08]  /*4290*/  @P1 BRA `(.L_x_159) ;  /* 0x00000000000c1947 */ /* 0x002ff00003800000 */
[----:B--2---:R-:W2:Y:S02]  /*42a0*/  LDG.E.U8 R155, desc[UR36][R4.64] ;  /* 0x00000024049b7981 */ /* 0x004ea4000c1e1100 */
[----:B--2---:R-:W-:-:S05]  /*42b0*/  PRMT R9, R155, 0x8880, RZ ;  /* 0x000088809b097816 */ /* 0x004fca00000000ff */
[----:B------:R-:W-:-:S07]  /*42c0*/  IMAD R164, R9, R154, RZ ;  /* 0x0000009a09a47224 */ /* 0x000fce00078e02ff */
.L_x_159:
[----:B------:R-:W-:Y:S05]  /*42d0*/  BSYNC B1 ;  /* 0x0000000000017941 */ /* 0x000fea0003800000 */
.L_x_158:
[----:B------:R-:W-:Y:S01]  /*42e0*/  @!P1 IMAD R9, R24, R153, R164 ;  /* 0x0000009918099224 */ /* 0x000fe200078e02a4 */
[----:B------:R-:W-:Y:S01]  /*42f0*/  BSSY B1, `(.L_x_160) ;  /* 0x0000007000017945 */ /* 0x000fe20003800000 */
[----:B------:R-:W-:-:S03]  /*4300*/  IMAD.IADD R160, R23, 0x1, R161 ;  /* 0x0000000117a07824 */ /* 0x000fc600078e02a1 */
[----:B------:R0:W-:Y:S01]  /*4310*/  @!P1 STG.E.U8 desc[UR36][R6.64], R9 ;  /* 0x0000000906009986 */ /* 0x0001e2000c101124 */
[----:B------:R-:W-:Y:S05]  /*4320*/  @P5 BRA `(.L_x_161) ;  /* 0x00000000000c5947 */ /* 0x000fea0003800000 */
[----:B--2---:R-:W0:Y:S02]  /*4330*/  LDG.E.U8 R155, desc[UR36][R4.64+0x1] ;  /* 0x00000124049b7981 */ /* 0x004e24000c1e1100 */
[----:B0-----:R-:W-:-:S05]  /*4340*/  PRMT R9, R155, 0x8880, RZ ;  /* 0x000088809b097816 */ /* 0x001fca00000000ff */
[----:B------:R-:W-:-:S07]  /*4350*/  IMAD R164, R9, R154, RZ ;  /* 0x0000009a09a47224 */ /* 0x000fce00078e02ff */
.L_x_161:
[----:B------:R-:W-:Y:S05]  /*4360*/  BSYNC B1 ;  /* 0x0000000000017941 */ /* 0x000fea0003800000 */
.L_x_160:
[----:B------:R-:W-:Y:S01]  /*4370*/  ISETP.LT.OR P1, PT, R3, 0x1, !P0 ;  /* 0x000000010300780c */ /* 0x000fe20004721670 */
[----:B------:R-:W-:Y:S01]  /*4380*/  @!P5 IMAD R25, R25, R153, R164 ;  /* 0x000000991919d224 */ /* 0x000fe200078e02a4 */
[----:B------:R-:W-:Y:S01]  /*4390*/  BSSY B1, `(.L_x_162) ;  /* 0x000000a000017945 */ /* 0x000fe20003800000 */
[----:B------:R-:W-:Y:S02]  /*43a0*/  IADD3.X R13, R21, R13, R160, P4, P3 ;  /* 0x0000000d150d7210 */ /* 0x000fe400027e64a0 */
[C---:B------:R-:W-:Y:S01]  /*43b0*/  ISETP.LT.OR P4, PT, R3.reuse, 0x2, !P0 ;  /* 0x000000020300780c */ /* 0x040fe20004781670 */
[----:B------:R1:W-:Y:S01]  /*43c0*/  @!P5 STG.E.U8 desc[UR36][R6.64+0x1], R25 ;  /* 0x000001190600d986 */ /* 0x0003e2000c101124 */
[C---:B------:R-:W-:Y:S02]  /*43d0*/  ISETP.LT.OR P5, PT, R3.reuse, 0x9, !P2 ;  /* 0x000000090300780c */ /* 0x040fe400057a1670 */
[----:B------:R-:W-:-:S04]  /*43e0*/  ISETP.LT.OR P3, PT, R3, 0xa, !P2 ;  /* 0x0000000a0300780c */ /* 0x000fc80005761670 */
[----:B------:R-:W-:Y:S09]  /*43f0*/  @P1 BRA `(.L_x_163) ;  /* 0x00000000000c1947 */ /* 0x000ff20003800000 */
[----:B--2---:R-:W0:Y:S02]  /*4400*/  LDG.E.U8 R155, desc[UR36][R12.64] ;  /* 0x000000240c9b7981 */ /* 0x004e24000c1e1100 */
[----:B0-----:R-:W-:-:S05]  /*4410*/  PRMT R9, R155, 0x8880, RZ ;  /* 0x000088809b097816 */ /* 0x001fca00000000ff */
[----:B------:R-:W-:-:S07]  /*4420*/  IMAD R164, R9, R154, RZ ;  /* 0x0000009a09a47224 */ /* 0x000fce00078e02ff */
.L_x_163:
[----:B------:R-:W-:Y:S05]  /*4430*/  BSYNC B1 ;  /* 0x0000000000017941 */ /* 0x000fea0003800000 */
.L_x_162:
[----:B0-----:R-:W-:Y:S01]  /*4440*/  @!P1 IMAD R9, R26, R153, R164 ;  /* 0x000000991a099224 */ /* 0x001fe200078e02a4 */
[----:B------:R-:W-:Y:S04]  /*4450*/  BSSY B1, `(.L_x_164) ;  /* 0x0000006000017945 */ /* 0x000fe80003800000 */
[----:B------:R0:W-:Y:S01]  /*4460*/  @!P1 STG.E.U8 desc[UR36][R10.64], R9 ;  /* 0x000000090a009986 */ /* 0x0001e2000c101124 */
[----:B------:R-:W-:Y:S05]  /*4470*/  @P4 BRA `(.L_x_165) ;  /* 0x00000000000c4947 */ /* 0x000fea0003800000 */
[----:B--2---:R-:W0:Y:S02]  /*4480*/  LDG.E.U8 R155, desc[UR36][R12.64+0x1] ;  /* 0x000001240c9b7981 */ /* 0x004e24000c1e1100 */
[----:B0-----:R-:W-:-:S05]  /*4490*/  PRMT R9, R155, 0x8880, RZ ;  /* 0x000088809b097816 */ /* 0x001fca00000000ff */
[----:B------:R-:W-:-:S07]  /*44a0*/  IMAD R164, R9, R154, RZ ;  /* 0x0000009a09a47224 */ /* 0x000fce00078e02ff */
.L_x_165:
[----:B------:R-:W-:Y:S05]  /*44b0*/  BSYNC B1 ;  /* 0x0000000000017941 */ /* 0x000fea0003800000 */
.L_x_164:
[----:B------:R-:W-:Y:S01]  /*44c0*/  @!P4 IMAD R27, R27, R153, R164 ;  /* 0x000000991b1bc224 */ /* 0x000fe200078e02a4 */
[----:B------:R-:W-:Y:S04]  /*44d0*/  BSSY B1, `(.L_x_166) ;  /* 0x0000006000017945 */ /* 0x000fe80003800000 */
[----:B------:R0:W-:Y:S01]  /*44e0*/  @!P4 STG.E.U8 desc[UR36][R10.64+0x1], R27 ;  /* 0x0000011b0a00c986 */ /* 0x0001e2000c101124 */
[----:B------:R-:W-:Y:S05]  /*44f0*/  @P5 BRA `(.L_x_167) ;  /* 0x00000000000c5947 */ /* 0x000fea0003800000 */
[----:B--2---:R-:W0:Y:S02]  /*4500*/  LDG.E.U8 R155, desc[UR36][R4.64+0x8] ;  /* 0x00000824049b7981 */ /* 0x004e24000c1e1100 */
[----:B0-----:R-:W-:-:S05]  /*4510*/  PRMT R9, R155, 0x8880, RZ ;  /* 0x000088809b097816 */ /* 0x001fca00000000ff */
[----:B------:R-:W-:-:S07]  /*4520*/  IMAD R164, R9, R154, RZ ;  /* 0x0000009a09a47224 */ /* 0x000fce00078e02ff */
.L_x_167:
[----:B------:R-:W-:Y:S05]  /*4530*/  BSYNC B1 ;  /* 0x0000000000017941 */ /* 0x000fea0003800000 */
.L_x_166:
[----:B0-----:R-:W-:Y:S01]  /*4540*/  @!P5 IMAD R9, R28, R153, R164 ;  /* 0x000000991c09d224 */ /* 0x001fe200078e02a4 */
[----:B------:R-:W-:Y:S04]  /*4550*/  BSSY B1, `(.L_x_168) ;  /* 0x0000006000017945 */ /* 0x000fe80003800000 */
[----:B------:R0:W-:Y:S01]  /*4560*/  @!P5 STG.E.U8 desc[UR36][R6.64+0x8], R9 ;  /* 0x000008090600d986 */ /* 0x0001e2000c101124 */
[----:B------:R-:W-:Y:S05]  /*4570*/  @P3 BRA `(.L_x_169) ;  /* 0x00000000000c3947 */ /* 0x000fea0003800000 */
[----:B--2---:R-:W0:Y:S02]  /*4580*/  LDG.E.U8 R155, desc[UR36][R4.64+0x9] ;  /* 0x00000924049b7981 */ /* 0x004e24000c1e1100 */
[----:B0-----:R-:W-:-:S05]  /*4590*/  PRMT R9, R155, 0x8880, RZ ;  /* 0x000088809b097816 */ /* 0x001fca00000000ff */
[----:B------:R-:W-:-:S07]  /*45a0*/  IMAD R164, R9, R154, RZ ;  /* 0x0000009a09a47224 */ /* 0x000fce00078e02ff */
.L_x_169:
[----:B------:R-:W-:Y:S05]  /*45b0*/  BSYNC B1 ;  /* 0x0000000000017941 */ /* 0x000fea0003800000 */
.L_x_168:
[----:B------:R-:W-:Y:S01]  /*45c0*/  ISETP.LT.OR P5, PT, R3, 0x9, !P0 ;  /* 0x000000090300780c */ /* 0x000fe200047a1670 */
[----:B------:R-:W-:Y:S01]  /*45d0*/  @!P3 IMAD R29, R29, R153, R164 ;  /* 0x000000991d1db224 */ /* 0x000fe200078e02a4 */
[----:B------:R-:W-:Y:S01]  /*45e0*/  BSSY B1, `(.L_x_170) ;  /* 0x0000009000017945 */ /* 0x000fe20003800000 */
[C---:B------:R-:W-:Y:S02]  /*45f0*/  ISETP.LT.OR P4, PT, R3.reuse, 0xa, !P0 ;  /* 0x0000000a0300780c */ /* 0x040fe40004781670 */
[C---:B------:R-:W-:Y:S01]  /*4600*/  ISETP.LT.OR P1, PT, R3.reuse, 0x12, !P2 ;  /* 0x000000120300780c */ /* 0x040fe20005721670 */
[----:B------:R0:W-:Y:S01]  /*4610*/  @!P3 STG.E.U8 desc[UR36][R6.64+0x9], R29 ;  /* 0x0000091d0600b986 */ /* 0x0001e2000c101124 */
[----:B------:R-:W-:-:S06]  /*4620*/  ISETP.LT.OR P3, PT, R3, 0x11, !P2 ;  /* 0x000000110300780c */ /* 0x000fcc0005761670 */
[----:B------:R-:W-:Y:S07]  /*4630*/  @P5 BRA `(.L_x_171) ;  /* 0x00000000000c5947 */ /* 0x000fee0003800000 */
[----:B--2---:R-:W0:Y:S02]  /*4640*/  LDG.E.U8 R155, desc[UR36][R12.64+0x8] ;  /* 0x000008240c9b7981 */ /* 0x004e24000c1e1100 */
[----:B0-----:R-:W-:-:S05]  /*4650*/  PRMT R9, R155, 0x8880, RZ ;  /* 0x000088809b097816 */ /* 0x001fca00000000ff */
[----:B------:R-:W-:-:S07]  /*4660*/  IMAD R164, R9, R154, RZ ;  /* 0x0000009a09a47224 */ /* 0x000fce00078e02ff */
.L_x_171:
[----:B------:R-:W-:Y:S05]  /*4670*/  BSYNC B1 ;  /* 0x0000000000017941 */ /* 0x000fea0003800000 */
.L_x_170:
[----:B0-----:R-:W-:Y:S01]  /*4680*/  @!P5 IMAD R9, R30, R153, R164 ;  /* 0x000000991e09d224 */ /* 0x001fe200078e02a4 */
[----:B------:R-:W-:Y:S04]  /*4690*/  BSSY B1, `(.L_x_172) ;  /* 0x0000006000017945 */ /* 0x000fe80003800000 */
[----:B------:R0:W-:Y:S01]  /*46a0*/  @!P5 STG.E.U8 desc[UR36][R10.64+0x8], R9 ;  /* 0x000008090a00d986 */ /* 0x0001e2000c101124 */
[----:B------:R-:W-:Y:S05]  /*46b0*/  @P4 BRA `(.L_x_173) ;  /* 0x00000000000c4947 */ /* 0x000fea0003800000 */
[----:B--2---:R-:W0:Y:S02]  /*46c0*/  LDG.E.U8 R155, desc[UR36][R12.64+0x9] ;  /* 0x000009240c9b7981 */ /* 0x004e24000c1e1100 */
[----:B0-----:R-:W-:-:S05]  /*46d0*/  PRMT R9, R155, 0x8880, RZ ;  /* 0x000088809b097816 */ /* 0x001fca00000000ff */
[----:B------:R-:W-:-:S07]  /*46e0*/  IMAD R164, R9, R154, RZ ;  /* 0x0000009a09a47224 */ /* 0x000fce00078e02ff */
.L_x_173:
[----:B------:R-:W-:Y:S05]  /*46f0*/  BSYNC B1 ;  /* 0x0000000000017941 */ /* 0x000fea0003800000 */
.L_x_172:
[----:B------:R-:W-:Y:S01]  /*4700*/  @!P4 IMAD R31, R31, R153, R164 ;  /* 0x000000991f1fc224 */ /* 0x000fe200078e02a4 */
[----:B------:R-:W-:Y:S04]  /*4710*/  BSSY B1, `(.L_x_174) ;  /* 0x0000006000017945 */ /* 0x000fe80003800000 */
[----:B------:R0:W-:Y:S01]  /*4720*/  @!P4 STG.E.U8 desc[UR36][R10.64+0x9], R31 ;  /* 0x0000091f0a00c986 */ /* 0x0001e2000c101124 */
[----:B------:R-:W-:Y:S05]  /*4730*/  @P3 BRA `(.L_x_175) ;  /* 0x00000000000c3947 */ /* 0x000fea0003800000 */
[----:B--2---:R-:W0:Y:S02]  /*4740*/  LDG.E.U8 R155, desc[UR36][R4.64+0x10] ;  /* 0x00001024049b7981 */ /* 0x004e24000c1e1100 */
[----:B0-----:R-:W-:-:S05]  /*4750*/  PRMT R9, R155, 0x8880, RZ ;  /* 0x000088809b097816 */ /* 0x001fca00000000ff */
[----:B------:R-:W-:-:S07]  /*4760*/  IMAD R164, R9, R154, RZ ;  /* 0x0000009a09a47224 */ /* 0x000fce00078e02ff */
.L_x_175:
[----:B------:R-:W-:Y:S05]  /*4770*/  BSYNC B1 ;  /* 0x0000000000017941 */ /* 0x000fea0003800000 */
.L_x_174:
[----:B0-----:R-:W-:Y:S01]  /*4780*/  @!P3 IMAD R9, R32, R153, R164 ;  /* 0x000000992009b224 */ /* 0x001fe200078e02a4 */
[----:B------:R-:W-:Y:S04]  /*4790*/  BSSY B1, `(.L_x_176) ;  /* 0x0000006000017945 */ /* 0x000fe80003800000 */
[----:B------:R0:W-:Y:S01]  /*47a0*/  @!P3 STG.E.U8 desc[UR36][R6.64+0x10], R9 ;  /* 0x000010090600b986 */ /* 0x0001e2000c101124 */
[----:B------:R-:W-:Y:S05]  /*47b0*/  @P1 BRA `(.L_x_177) ;  /* 0x00000000000c1947 */ /* 0x000fea0003800000 */
[----:B--2---:R-:W0:Y:S02]  /*47c0*/  LDG.E.U8 R155, desc[UR36][R4.64+0x11] ;  /* 0x00001124049b7981 */ /* 0x004e24000c1e1100 */
[----:B0-----:R-:W-:-:S05]  /*47d0*/  PRMT R9, R155, 0x8880, RZ ;  /* 0x000088809b097816 */ /* 0x001fca00000000ff */
[----:B------:R-:W-:-:S07]  /*47e0*/  IMAD R164, R9, R154, RZ ;  /* 0x0000009a09a47224 */ /* 0x000fce00078e02ff */
.L_x_177:
[----:B------:R-:W-:Y:S05]  /*47f0*/  BSYNC B1 ;  /* 0x0000000000017941 */ /* 0x000fea0003800000 */
.L_x_176:
        /* <DEDUP_REMOVED lines=11> */
.L_x_179:
[----:B------:R-:W-:Y:S05]  /*48b0*/  BSYNC B1 ;  /* 0x0000000000017941 */ /* 0x000fea0003800000 */
.L_x_178:
[----:B0-----:R-:W-:Y:S01]  /*48c0*/  @!P4 IMAD R9, R34, R153, R164 ;  /* 0x000000992209c224 */ /* 0x001fe200078e02a4 */
[----:B------:R-:W-:Y:S04]  /*48d0*/  BSSY B1, `(.L_x_180) ;  /* 0x0000006000017945 */ /* 0x000fe80003800000 */
[----:B------:R0:W-:Y:S01]  /*48e0*/  @!P4 STG.E.U8 desc[UR36][R10.64+0x10], R9 ;  /* 0x000010090a00c986 */ /* 0x0001e2000c101124 */
[----:B------:R-:W-:Y:S05]  /*48f0*/  @P3 BRA `(.L_x_181) ;  /* 0x00000000000c3947 */ /* 0x000fea0003800000 */
[----:B--2---:R-:W0:Y:S02]  /*4900*/  LDG.E.U8 R155, desc[UR36][R12.64+0x11] ;  /* 0x000011240c9b7981 */ /* 0x004e24000c1e1100 */
[----:B0-----:R-:W-:-:S05]  /*4910*/  PRMT R9, R155, 0x8880, RZ ;  /* 0x000088809b097816 */ /* 0x001fca00000000ff */
[----:B------:R-:W-:-:S07]  /*4920*/  IMAD R164, R9, R154, RZ ;  /* 0x0000009a09a47224 */ /* 0x000fce00078e02ff */
.L_x_181:
[----:B------:R-:W-:Y:S05]  /*4930*/  BSYNC B1 ;  /* 0x0000000000017941 */ /* 0x000fea0003800000 */
.L_x_180:
[----:B------:R-:W-:Y:S01]  /*4940*/  @!P3 IMAD R35, R35, R153, R164 ;  /* 0x000000992323b224 */ /* 0x000fe200078e02a4 */
[----:B------:R-:W-:Y:S04]  /*4950*/  BSSY B1, `(.L_x_182) ;  /* 0x0000006000017945 */ /* 0x000fe80003800000 */
[----:B------:R0:W-:Y:S01]  /*4960*/  @!P3 STG.E.U8 desc[UR36][R10.64+0x11], R35 ;  /* 0x000011230a00b986 */ /* 0x0001e2000c101124 */
[----:B------:R-:W-:Y:S05]  /*4970*/  @P5 BRA `(.L_x_183) ;  /* 0x00000000000c5947 */ /* 0x000fea0003800000 */
[----:B--2---:R-:W0:Y:S02]  /*4980*/  LDG.E.U8 R155, desc[UR36][R4.64+0x18] ;  /* 0x00001824049b7981 */ /* 0x004e24000c1e1100 */
[----:B0-----:R-:W-:-:S05]  /*4990*/  PRMT R9, R155, 0x8880, RZ ;  /* 0x000088809b097816 */ /* 0x001fca00000000ff */
[----:B------:R-:W-:-:S07]  /*49a0*/  IMAD R164, R9, R154, RZ ;  /* 0x0000009a09a47224 */ /* 0x000fce00078e02ff */
.L_x_183:
[----:B------:R-:W-:Y:S05]  /*49b0*/  BSYNC B1 ;  /* 0x0000000000017941 */ /* 0x000fea0003800000 */
.L_x_182:
[----:B0-----:R-:W-:Y:S01]  /*49c0*/  @!P5 IMAD R9, R36, R153, R164 ;  /* 0x000000992409d224 */ /* 0x001fe200078e02a4 */
[----:B------:R-:W-:Y:S04]  /*49d0*/  BSSY B1, `(.L_x_184) ;  /* 0x0000006000017945 */ /* 0x000fe80003800000 */
[----:B------:R0:W-:Y:S01]  /*49e0*/  @!P5 STG.E.U8 desc[UR36][R6.64+0x18], R9 ;  /* 0x000018090600d986 */ /* 0x0001e2000c101124 */
[----:B------:R-:W-:Y:S05]  /*49f0*/  @P1 BRA `(.L_x_185) ;  /* 0x00000000000c1947 */ /* 0x000fea0003800000 */
[----:B--2---:R-:W0:Y:S02]  /*4a00*/  LDG.E.U8 R155, desc[UR36][R4.64+0x19] ;  /* 0x00001924049b7981 */ /* 0x004e24000c1e1100 */
[----:B0-----:R-:W-:-:S05]  /*4a10*/  PRMT R9, R155, 0x8880, RZ ;  /* 0x000088809b097816 */ /* 0x001fca00000000ff */
[----:B------:R-:W-:-:S07]  /*4a20*/  IMAD R164, R9, R154, RZ ;  /* 0x0000009a09a47224 */ /* 0x000fce00078e02ff */
.L_x_185:
[----:B------:R-:W-:Y:S05]  /*4a30*/  BSYNC B1 ;  /* 0x0000000000017941 */ /* 0x000fea0003800000 */
.L_x_184:
        /* <DEDUP_REMOVED lines=11> */
.L_x_187:
[----:B------:R-:W-:Y:S05]  /*4af0*/  BSYNC B1 ;  /* 0x0000000000017941 */ /* 0x000fea0003800000 */
.L_x_186:
[----:B0-----:R-:W-:Y:S01]  /*4b00*/  @!P4 IMAD R9, R38, R153, R164 ;  /* 0x000000992609c224 */ /* 0x001fe200078e02a4 */
[----:B------:R-:W-:Y:S04]  /*4b10*/  BSSY B1, `(.L_x_188) ;  /* 0x0000006000017945 */ /* 0x000fe80003800000 */
[----:B------:R0:W-:Y:S01]  /*4b20*/  @!P4 STG.E.U8 desc[UR36][R10.64+0x18], R9 ;  /* 0x000018090a00c986 */ /* 0x0001e2000c101124 */
[----:B------:R-:W-:Y:S05]  /*4b30*/  @P3 BRA `(.L_x_189) ;  /* 0x00000000000c3947 */ /* 0x000fea0003800000 */
[----:B--2---:R-:W0:Y:S02]  /*4b40*/  LDG.E.U8 R155, desc[UR36][R12.64+0x19] ;  /* 0x000019240c9b7981 */ /* 0x004e24000c1e1100 */
[----:B0-----:R-:W-:-:S05]  /*4b50*/  PRMT R9, R155, 0x8880, RZ ;  /* 0x000088809b097816 */ /* 0x001fca00000000ff */
[----:B------:R-:W-:-:S07]  /*4b60*/  IMAD R164, R9, R154, RZ ;  /* 0x0000009a09a47224 */ /* 0x000fce00078e02ff */
.L_x_189:
[----:B------:R-:W-:Y:S05]  /*4b70*/  BSYNC B1 ;  /* 0x0000000000017941 */ /* 0x000fea0003800000 */
.L_x_188:
[----:B------:R-:W-:Y:S01]  /*4b80*/  @!P3 IMAD R39, R39, R153, R164 ;  /* 0x000000992727b224 */ /* 0x000fe200078e02a4 */
[----:B------:R-:W-:Y:S04]  /*4b90*/  BSSY B1, `(.L_x_190) ;  /* 0x0000006000017945 */ /* 0x000fe80003800000 */
[----:B------:R0:W-:Y:S01]  /*4ba0*/  @!P3 STG.E.U8 desc[UR36][R10.64+0x19], R39 ;  /* 0x000019270a00b986 */ /* 0x0001e2000c101124 */
[----:B------:R-:W-:Y:S05]  /*4bb0*/  @P5 BRA `(.L_x_191) ;  /* 0x00000000000c5947 */ /* 0x000fea0003800000 */
[----:B--2---:R-:W0:Y:S02]  /*4bc0*/  LDG.E.U8 R155, desc[UR36][R4.64+0x20] ;  /* 0x00002024049b7981 */ /* 0x004e24000c1e1100 */
[----:B0-----:R-:W-:-:S05]  /*4bd0*/  PRMT R9, R155, 0x8880, RZ ;  /* 0x000088809b097816 */ /* 0x001fca00000000ff */
[----:B------:R-:W-:-:S07]  /*4be0*/  IMAD R164, R9, R154, RZ ;  /* 0x0000009a09a47224 */ /* 0x000fce00078e02ff */
.L_x_191:
[----:B------:R-:W-:Y:S05]  /*4bf0*/  BSYNC B1 ;  /* 0x0000000000017941 */ /* 0x000fea0003800000 */
.L_x_190:
[----:B0-----:R-:W-:Y:S01]  /*4c00*/  @!P5 IMAD R9, R40, R153, R164 ;  /* 0x000000992809d224 */ /* 0x001fe200078e02a4 */
[----:B------:R-:W-:Y:S04]  /*4c10*/  BSSY B1, `(.L_x_192) ;  /* 0x0000006000017945 */ /* 0x000fe80003800000 */
[----:B------:R0:W-:Y:S01]  /*4c20*/  @!P5 STG.E.U8 desc[UR36][R6.64+0x20], R9 ;  /* 0x000020090600d986 */ /* 0x0001e2000c101124 */
[----:B------:R-:W-:Y:S05]  /*4c30*/  @P1 BRA `(.L_x_193) ;  /* 0x00000000000c1947 */ /* 0x000fea0003800000 */
[----:B--2---:R-:W0:Y:S02]  /*4c40*/  LDG.E.U8 R155, desc[UR36][R4.64+0x21] ;  /* 0x00002124049b7981 */ /* 0x004e24000c1e1100 */
[----:B0-----:R-:W-:-:S05]  /*4c50*/  PRMT R9, R155, 0x8880, RZ ;  /* 0x000088809b097816 */ /* 0x001fca00000000ff */
[----:B------:R-:W-:-:S07]  /*4c60*/  IMAD R164, R9, R154, RZ ;  /* 0x0000009a09a47224 */ /* 0x000fce00078e02ff */
.L_x_193:
[----:B------:R-:W-:Y:S05]  /*4c70*/  BSYNC B1 ;  /* 0x0000000000017941 */ /* 0x000fea0003800000 */
.L_x_192:
        /* <DEDUP_REMOVED lines=11> */
.L_x_195:
[----:B------:R-:W-:Y:S05]  /*4d30*/  BSYNC B1 ;  /* 0x0000000000017941 */ /* 0x000fea0003800000 */
.L_x_194:
[----:B0-----:R-:W-:Y:S01]  /*4d40*/  @!P4 IMAD R9, R42, R153, R164 ;  /* 0x000000992a09c224 */ /* 0x001fe200078e02a4 */
[----:B------:R-:W-:Y:S04]  /*4d50*/  BSSY B1, `(.L_x_196) ;  /* 0x0000006000017945 */ /* 0x000fe80003800000 */
[----:B------:R0:W-:Y:S01]  /*4d60*/  @!P4 STG.E.U8 desc[UR36][R10.64+0x20], R9 ;  /* 0x000020090a00c986 */ /* 0x0001e2000c101124 */
[----:B------:R-:W-:Y:S05]  /*4d70*/  @P3 BRA `(.L_x_197) ;  /* 0x00000000000c3947 */ /* 0x000fea0003800000 */
[----:B--2---:R-:W0:Y:S02]  /*4d80*/  LDG.E.U8 R155, desc[UR36][R12.64+0x21] ;  /* 0x000021240c9b7981 */ /* 0x004e24000c1e1100 */
[----:B0-----:R-:W-:-:S05]  /*4d90*/  PRMT R9, R155, 0x8880, RZ ;  /* 0x000088809b097816 */ /* 0x001fca00000000ff */
[----:B------:R-:W-:-:S07]  /*4da0*/  IMAD R164, R9, R154, RZ ;  /* 0x0000009a09a47224 */ /* 0x000fce00078e02ff */
.L_x_197:
[----:B------:R-:W-:Y:S05]  /*4db0*/  BSYNC B1 ;  /* 0x0000000000017941 */ /* 0x000fea0003800000 */
.L_x_196:
[----:B------:R-:W-:Y:S01]  /*4dc0*/  @!P3 IMAD R43, R43, R153, R164 ;  /* 0x000000992b2bb224 */ /* 0x000fe200078e02a4 */
[----:B------:R-:W-:Y:S04]  /*4dd0*/  BSSY B1, `(.L_x_198) ;  /* 0x0000006000017945 */ /* 0x000fe80003800000 */
[----:B------:R0:W-:Y:S01]  /*4de0*/  @!P3 STG.E.U8 desc[UR36][R10.64+0x21], R43 ;  /* 0x0000212b0a00b986 */ /* 0x0001e2000c101124 */
[----:B------:R-:W-:Y:S05]  /*4df0*/  @P5 BRA `(.L_x_199) ;  /* 0x00000000000c5947 */ /* 0x000fea0003800000 */
[----:B--2---:R-:W0:Y:S02]  /*4e00*/  LDG.E.U8 R155, desc[UR36][R4.64+0x28] ;  /* 0x00002824049b7981 */ /* 0x004e24000c1e1100 */
[----:B0-----:R-:W-:-:S05]  /*4e10*/  PRMT R9, R155, 0x8880, RZ ;  /* 0x000088809b097816 */ /* 0x001fca00000000ff */
[----:B------:R-:W-:-:S07]  /*4e20*/  IMAD R164, R9, R154, RZ ;  /* 0x0000009a09a47224 */ /* 0x000fce00078e02ff */
.L_x_199:
[----:B------:R-:W-:Y:S05]  /*4e30*/  BSYNC B1 ;  /* 0x0000000000017941 */ /* 0x000fea0003800000 */
.L_x_198:
[----:B0-----:R-:W-:Y:S01]  /*4e40*/  @!P5 IMAD R9, R44, R153, R164 ;  /* 0x000000992c09d224 */ /* 0x001fe200078e02a4 */
[----:B------:R-:W-:Y:S04]  /*4e50*/  BSSY B1, `(.L_x_200) ;  /* 0x0000006000017945 */ /* 0x000fe80003800000 */
[----:B------:R0:W-:Y:S01]  /*4e60*/  @!P5 STG.E.U8 desc[UR36][R6.64+0x28], R9 ;  /* 0x000028090600d986 */ /* 0x0001e2000c101124 */
[----:B------:R-:W-:Y:S05]  /*4e70*/  @P1 BRA `(.L_x_201) ;  /* 0x00000000000c1947 */ /* 0x000fea0003800000 */
[----:B--2---:R-:W0:Y:S02]  /*4e80*/  LDG.E.U8 R155, desc[UR36][R4.64+0x29] ;  /* 0x00002924049b7981 */ /* 0x004e24000c1e1100 */
[----:B0-----:R-:W-:-:S05]  /*4e90*/  PRMT R9, R155, 0x8880, RZ ;  /* 0x000088809b097816 */ /* 0x001fca00000000ff */
[----:B------:R-:W-:-:S07]  /*4ea0*/  IMAD R164, R9, R154, RZ ;  /* 0x0000009a09a47224 */ /* 0x000fce00078e02ff */
.L_x_201:
[----:B------:R-:W-:Y:S05]  /*4eb0*/  BSYNC B1 ;  /* 0x0000000000017941 */ /* 0x000fea0003800000 */
.L_x_200:
        /* <DEDUP_REMOVED lines=11> */
.L_x_203:
[----:B------:R-:W-:Y:S05]  /*4f70*/  BSYNC B1 ;  /* 0x0000000000017941 */ /* 0x000fea0003800000 */
.L_x_202:
[----:B0-----:R-:W-:Y:S01]  /*4f80*/  @!P4 IMAD R9, R46, R153, R164 ;  /* 0x000000992e09c224 */ /* 0x001fe200078e02a4 */
[----:B------:R-:W-:Y:S04]  /*4f90*/  BSSY B1, `(.L_x_204) ;  /* 0x0000006000017945 */ /* 0x000fe80003800000 */
[----:B------:R0:W-:Y:S01]  /*4fa0*/  @!P4 STG.E.U8 desc[UR36][R10.64+0x28], R9 ;  /* 0x000028090a00c986 */ /* 0x0001e2000c101124 */
[----:B------:R-:W-:Y:S05]  /*4fb0*/  @P3 BRA `(.L_x_205) ;  /* 0x00000000000c3947 */ /* 0x000fea0003800000 */
[----:B--2---:R-:W0:Y:S02]  /*4fc0*/  LDG.E.U8 R155, desc[UR36][R12.64+0x29] ;  /* 0x000029240c9b7981 */ /* 0x004e24000c1e1100 */
[----:B0-----:R-:W-:-:S05]  /*4fd0*/  PRMT R9, R155, 0x8880, RZ ;  /* 0x000088809b097816 */ /* 0x001fca00000000ff */
[----:B------:R-:W-:-:S07]  /*4fe0*/  IMAD R164, R9, R154, RZ ;  /* 0x0000009a09a47224 */ /* 0x000fce00078e02ff */
.L_x_205:
[----:B------:R-:W-:Y:S05]  /*4ff0*/  BSYNC B1 ;  /* 0x0000000000017941 */ /* 0x000fea0003800000 */
.L_x_204:
[----:B------:R-:W-:Y:S01]  /*5000*/  @!P3 IMAD R47, R47, R153, R164 ;  /* 0x000000992f2fb224 */ /* 0x000fe200078e02a4 */
[----:B------:R-:W-:Y:S04]  /*5010*/  BSSY B1, `(.L_x_206) ;  /* 0x0000006000017945 */ /* 0x000fe80003800000 */
[----:B------:R0:W-:Y:S01]  /*5020*/  @!P3 STG.E.U8 desc[UR36][R10.64+0x29], R47 ;  /* 0x0000292f0a00b986 */ /* 0x0001e2000c101124 */
[----:B------:R-:W-:Y:S05]  /*5030*/  @P5 BRA `(.L_x_207) ;  /* 0x00000000000c5947 */ /* 0x000fea0003800000 */
[----:B--2---:R-:W0:Y:S02]  /*5040*/  LDG.E.U8 R155, desc[UR36][R4.64+0x30] ;  /* 0x00003024049b7981 */ /* 0x004e24000c1e1100 */
[----:B0-----:R-:W-:-:S05]  /*5050*/  PRMT R9, R155, 0x8880, RZ ;  /* 0x000088809b097816 */ /* 0x001fca00000000ff */
[----:B------:R-:W-:-:S07]  /*5060*/  IMAD R164, R9, R154, RZ ;  /* 0x0000009a09a47224 */ /* 0x000fce00078e02ff */
.L_x_207:
[----:B------:R-:W-:Y:S05]  /*5070*/  BSYNC B1 ;  /* 0x0000000000017941 */ /* 0x000fea0003800000 */
.L_x_206:
[----:B0-----:R-:W-:Y:S01]  /*5080*/  @!P5 IMAD R9, R48, R153, R164 ;  /* 0x000000993009d224 */ /* 0x001fe200078e02a4 */
[----:B------:R-:W-:Y:S04]  /*5090*/  BSSY B1, `(.L_x_208) ;  /* 0x0000006000017945 */ /* 0x000fe80003800000 */
[----:B------:R0:W-:Y:S01]  /*50a0*/  @!P5 STG.E.U8 desc[UR36][R6.64+0x30], R9 ;  /* 0x000030090600d986 */ /* 0x0001e2000c101124 */
[----:B------:R-:W-:Y:S05]  /*50b0*/  @P1 BRA `(.L_x_209) ;  /* 0x00000000000c1947 */ /* 0x000fea0003800000 */
[----:B--2---:R-:W0:Y:S02]  /*50c0*/  LDG.E.U8 R155, desc[UR36][R4.64+0x31] ;  /* 0x00003124049b7981 */ /* 0x004e24000c1e1100 */
[----:B0-----:R-:W-:-:S05]  /*50d0*/  PRMT R9, R155, 0x8880, RZ ;  /* 0x000088809b097816 */ /* 0x001fca00000000ff */
[----:B------:R-:W-:-:S07]  /*50e0*/  IMAD R164, R9, R154, RZ ;  /* 0x0000009a09a47224 */ /* 0x000fce00078e02ff */
.L_x_209:
[----:B------:R-:W-:Y:S05]  /*50f0*/  BSYNC B1 ;  /* 0x0000000000017941 */ /* 0x000fea0003800000 */
.L_x_208:
        /* <DEDUP_REMOVED lines=11> */
.L_x_211:
[----:B------:R-:W-:Y:S05]  /*51b0*/  BSYNC B1 ;  /* 0x0000000000017941 */ /* 0x000fea0003800000 */
.L_x_210:
[----:B0-----:R-:W-:Y:S01]  /*51c0*/  @!P4 IMAD R9, R50, R153, R164 ;  /* 0x000000993209c224 */ /* 0x001fe200078e02a4 */
[----:B------:R-:W-:Y:S04]  /*51d0*/  BSSY B1, `(.L_x_212) ;  /* 0x0000006000017945 */ /* 0x000fe80003800000 */
[----:B------:R0:W-:Y:S01]  /*51e0*/  @!P4 STG.E.U8 desc[UR36][R10.64+0x30], R9 ;  /* 0x000030090a00c986 */ /* 0x0001e2000c101124 */
[----:B------:R-:W-:Y:S05]  /*51f0*/  @P3 BRA `(.L_x_213) ;  /* 0x00000000000c3947 */ /* 0x000fea0003800000 */
[----:B--2---:R-:W0:Y:S02]  /*5200*/  LDG.E.U8 R155, desc[UR36][R12.64+0x31] ;  /* 0x000031240c9b7981 */ /* 0x004e24000c1e1100 */
[----:B0-----:R-:W-:-:S05]  /*5210*/  PRMT R9, R155, 0x8880, RZ ;  /* 0x000088809b097816 */ /* 0x001fca00000000ff */
[----:B------:R-:W-:-:S07]  /*5220*/  IMAD R164, R9, R154, RZ ;  /* 0x0000009a09a47224 */ /* 0x000fce00078e02ff */
.L_x_213:
[----:B------:R-:W-:Y:S05]  /*5230*/  BSYNC B1 ;  /* 0x0000000000017941 */ /* 0x000fea0003800000 */
.L_x_212:
[----:B------:R-:W-:Y:S01]  /*5240*/  @!P3 IMAD R51, R51, R153, R164 ;  /* 0x000000993333b224 */ /* 0x000fe200078e02a4 */
[----:B------:R-:W-:Y:S04]  /*5250*/  BSSY B1, `(.L_x_214) ;  /* 0x0000006000017945 */ /* 0x000fe80003800000 */
[----:B------:R0:W-:Y:S01]  /*5260*/  @!P3 STG.E.U8 desc[UR36][R10.64+0x31], R51 ;  /* 0x000031330a00b986 */ /* 0x0001e2000c101124 */
[----:B------:R-:W-:Y:S05]  /*5270*/  @P5 BRA `(.L_x_215) ;  /* 0x00000000000c5947 */ /* 0x000fea0003800000 */
[----:B--2---:R-:W0:Y:S02]  /*5280*/  LDG.E.U8 R155, desc[UR36][R4.64+0x38] ;  /* 0x00003824049b7981 */ /* 0x004e24000c1e1100 */
[----:B0-----:R-:W-:-:S05]  /*5290*/  PRMT R9, R155, 0x8880, RZ ;  /* 0x000088809b097816 */ /* 0x001fca00000000ff */
[----:B------:R-:W-:-:S07]  /*52a0*/  IMAD R164, R9, R154, RZ ;  /* 0x0000009a09a47224 */ /* 0x000fce00078e02ff */
.L_x_215:
[----:B------:R-:W-:Y:S05]  /*52b0*/  BSYNC B1 ;  /* 0x0000000000017941 */ /* 0x000fea0003800000 */
.L_x_214:
[----:B0-----:R-:W-:Y:S01]  /*52c0*/  @!P5 IMAD R9, R52, R153, R164 ;  /* 0x000000993409d224 */ /* 0x001fe200078e02a4 */
[----:B------:R-:W-:Y:S04]  /*52d0*/  BSSY B1, `(.L_x_216) ;  /* 0x0000006000017945 */ /* 0x000fe80003800000 */
[----:B------:R0:W-:Y:S01]  /*52e0*/  @!P5 STG.E.U8 desc[UR36][R6.64+0x38], R9 ;  /* 0x000038090600d986 */ /* 0x0001e2000c101124 */
[----:B------:R-:W-:Y:S05]  /*52f0*/  @P1 BRA `(.L_x_217) ;  /* 0x00000000000c1947 */ /* 0x000fea0003800000 */
[----:B--2---:R-:W0:Y:S02]  /*5300*/  LDG.E.U8 R155, desc[UR36][R4.64+0x39] ;  /* 0x00003924049b7981 */ /* 0x004e24000c1e1100 */
[----:B0-----:R-:W-:-:S05]  /*5310*/  PRMT R9, R155, 0x8880, RZ ;  /* 0x000088809b097816 */ /* 0x001fca00000000ff */
[----:B------:R-:W-:-:S07]  /*5320*/  IMAD R164, R9, R154, RZ ;  /* 0x0000009a09a47224 */ /* 0x000fce00078e02ff */
.L_x_217:
[----:B------:R-:W-:Y:S05]  /*5330*/  BSYNC B1 ;  /* 0x0000000000017941 */ /* 0x000fea0003800000 */
.L_x_216:
        /* <DEDUP_REMOVED lines=11> */
.L_x_219:
[----:B------:R-:W-:Y:S05]  /*53f0*/  BSYNC B1 ;  /* 0x0000000000017941 */ /* 0x000fea0003800000 */
.L_x_218:
[----:B0-----:R-:W-:Y:S01]  /*5400*/  @!P4 IMAD R9, R54, R153, R164 ;  /* 0x000000993609c224 */ /* 0x001fe200078e02a4 */
[----:B------:R-:W-:Y:S04]  /*5410*/  BSSY B1, `(.L_x_220) ;  /* 0x0000006000017945 */ /* 0x000fe80003800000 */
[----:B------:R0:W-:Y:S01]  /*5420*/  @!P4 STG.E.U8 desc[UR36][R10.64+0x38], R9 ;  /* 0x000038090a00c986 */ /* 0x0001e2000c101124 */
[----:B------:R-:W-:Y:S05]  /*5430*/  @P3 BRA `(.L_x_221) ;  /* 0x00000000000c3947 */ /* 0x000fea0003800000 */
[----:B--2---:R-:W0:Y:S02]  /*5440*/  LDG.E.U8 R155, desc[UR36][R12.64+0x39] ;  /* 0x000039240c9b7981 */ /* 0x004e24000c1e1100 */
[----:B0-----:R-:W-:-:S05]  /*5450*/  PRMT R9, R155, 0x8880, RZ ;  /* 0x000088809b097816 */ /* 0x001fca00000000ff */
[----:B------:R-:W-:-:S07]  /*5460*/  IMAD R164, R9, R154, RZ ;  /* 0x0000009a09a47224 */ /* 0x000fce00078e02ff */
.L_x_221:
[----:B------:R-:W-:Y:S05]  /*5470*/  BSYNC B1 ;  /* 0x0000000000017941 */ /* 0x000fea0003800000 */
.L_x_220:
[----:B------:R-:W-:Y:S01]  /*5480*/  @!P3 IMAD R55, R55, R153, R164 ;  /* 0x000000993737b224 */ /* 0x000fe200078e02a4 */
[----:B------:R-:W-:Y:S04]  /*5490*/  BSSY B1, `(.L_x_222) ;  /* 0x0000006000017945 */ /* 0x000fe80003800000 */
[----:B------:R0:W-:Y:S01]  /*54a0*/  @!P3 STG.E.U8 desc[UR36][R10.64+0x39], R55 ;  /* 0x000039370a00b986 */ /* 0x0001e2000c101124 */
[----:B------:R-:W-:Y:S05]  /*54b0*/  @P5 BRA `(.L_x_223) ;  /* 0x00000000000c5947 */ /* 0x000fea0003800000 */
[----:B--2---:R-:W0:Y:S02]  /*54c0*/  LDG.E.U8 R155, desc[UR36][R4.64+0x40] ;  /* 0x00004024049b7981 */ /* 0x004e24000c1e1100 */
[----:B0-----:R-:W-:-:S05]  /*54d0*/  PRMT R9, R155, 0x8880, RZ ;  /* 0x000088809b097816 */ /* 0x001fca00000000ff */
[----:B------:R-:W-:-:S07]  /*54e0*/  IMAD R164, R9, R154, RZ ;  /* 0x0000009a09a47224 */ /* 0x000fce00078e02ff */
.L_x_223:
[----:B------:R-:W-:Y:S05]  /*54f0*/  BSYNC B1 ;  /* 0x0000000000017941 */ /* 0x000fea0003800000 */
.L_x_222:
[----:B0-----:R-:W-:Y:S01]  /*5500*/  @!P5 IMAD R9, R56, R153, R164 ;  /* 0x000000993809d224 */ /* 0x001fe200078e02a4 */
[----:B------:R-:W-:Y:S04]  /*5510*/  BSSY B1, `(.L_x_224) ;  /* 0x0000006000017945 */ /* 0x000fe80003800000 */
[----:B------:R0:W-:Y:S01]  /*5520*/  @!P5 STG.E.U8 desc[UR36][R6.64+0x40], R9 ;  /* 0x000040090600d986 */ /* 0x0001e2000c101124 */
[----:B------:R-:W-:Y:S05]  /*5530*/  @P1 BRA `(.L_x_225) ;  /* 0x00000000000c1947 */ /* 0x000fea0003800000 */
[----:B--2---:R-:W0:Y:S02]  /*5540*/  LDG.E.U8 R155, desc[UR36][R4.64+0x41] ;  /* 0x00004124049b7981 */ /* 0x004e24000c1e1100 */
[----:B0-----:R-:W-:-:S05]  /*5550*/  PRMT R9, R155, 0x8880, RZ ;  /* 0x000088809b097816 */ /* 0x001fca00000000ff */
[----:B------:R-:W-:-:S07]  /*5560*/  IMAD R164, R9, R154, RZ ;  /* 0x0000009a09a47224 */ /* 0x000fce00078e02ff */
.L_x_225:
[----:B------:R-:W-:Y:S05]  /*5570*/  BSYNC B1 ;  /* 0x0000000000017941 */ /* 0x000fea0003800000 */
.L_x_224:
        /* <DEDUP_REMOVED lines=11> */
.L_x_227:
[----:B------:R-:W-:Y:S05]  /*5630*/  BSYNC B1 ;  /* 0x0000000000017941 */ /* 0x000fea0003800000 */
.L_x_226:
[----:B0-----:R-:W-:Y:S01]  /*5640*/  @!P4 IMAD R9, R58, R153, R164 ;  /* 0x000000993a09c224 */ /* 0x001fe200078e02a4 */
[----:B------:R-:W-:Y:S04]  /*5650*/  BSSY B1, `(.L_x_228) ;  /* 0x0000006000017945 */ /* 0x000fe80003800000 */
[----:B------:R0:W-:Y:S01]  /*5660*/  @!P4 STG.E.U8 desc[UR36][R10.64+0x40], R9 ;  /* 0x000040090a00c986 */ /* 0x0001e2000c101124 */
[----:B------:R-:W-:Y:S05]  /*5670*/  @P3 BRA `(.L_x_229) ;  /* 0x00000000000c3947 */ /* 0x000fea0003800000 */
[----:B--2---:R-:W0:Y:S02]  /*5680*/  LDG.E.U8 R155, desc[UR36][R12.64+0x41] ;  /* 0x000041240c9b7981 */ /* 0x004e24000c1e1100 */
[----:B0-----:R-:W-:-:S05]  /*5690*/  PRMT R9, R155, 0x8880, RZ ;  /* 0x000088809b097816 */ /* 0x001fca00000000ff */
[----:B------:R-:W-:-:S07]  /*56a0*/  IMAD R164, R9, R154, RZ ;  /* 0x0000009a09a47224 */ /* 0x000fce00078e02ff */
.L_x_229:
[----:B------:R-:W-:Y:S05]  /*56b0*/  BSYNC B1 ;  /* 0x0000000000017941 */ /* 0x000fea0003800000 */
.L_x_228:
[----:B------:R-:W-:Y:S01]  /*56c0*/  @!P3 IMAD R59, R59, R153, R164 ;  /* 0x000000993b3bb224 */ /* 0x000fe200078e02a4 */
[----:B------:R-:W-:Y:S04]  /*56d0*/  BSSY B1, `(.L_x_230) ;  /* 0x0000006000017945 */ /* 0x000fe80003800000 */
[----:B------:R0:W-:Y:S01]  /*56e0*/  @!P3 STG.E.U8 desc[UR36][R10.64+0x41], R59 ;  /* 0x0000413b0a00b986 */ /* 0x0001e2000c101124 */
[----:B------:R-:W-:Y:S05]  /*56f0*/  @P5 BRA `(.L_x_231) ;  /* 0x00000000000c5947 */ /* 0x000fea0003800000 */
[----:B--2---:R-:W0:Y:S02]  /*5700*/  LDG.E.U8 R155, desc[UR36][R4.64+0x48] ;  /* 0x00004824049b7981 */ /* 0x004e24000c1e1100 */
[----:B0-----:R-:W-:-:S05]  /*5710*/  PRMT R9, R155, 0x8880, RZ ;  /* 0x000088809b097816 */ /* 0x001fca00000000ff */
[----:B------:R-:W-:-:S07]  /*5720*/  IMAD R164, R9, R154, RZ ;  /* 0x0000009a09a47224 */ /* 0x000fce00078e02ff */
.L_x_231:
[----:B------:R-:W-:Y:S05]  /*5730*/  BSYNC B1 ;  /* 0x0000000000017941 */ /* 0x000fea0003800000 */
.L_x_230:
[----:B0-----:R-:W-:Y:S01]  /*5740*/  @!P5 IMAD R9, R60, R153, R164 ;  /* 0x000000993c09d224 */ /* 0x001fe200078e02a4 */
[----:B------:R-:W-:Y:S04]  /*5750*/  BSSY B1, `(.L_x_232) ;  /* 0x0000006000017945 */ /* 0x000fe80003800000 */
[----:B------:R0:W-:Y:S01]  /*5760*/  @!P5 STG.E.U8 desc[UR36][R6.64+0x48], R9 ;  /* 0x000048090600d986 */ /* 0x0001e2000c101124 */
[----:B------:R-:W-:Y:S05]  /*5770*/  @P1 BRA `(.L_x_233) ;  /* 0x00000000000c1947 */ /* 0x000fea0003800000 */
[----:B--2---:R-:W0:Y:S02]  /*5780*/  LDG.E.U8 R155, desc[UR36][R4.64+0x49] ;  /* 0x00004924049b7981 */ /* 0x004e24000c1e1100 */
[----:B0-----:R-:W-:-:S05]  /*5790*/  PRMT R9, R155, 0x8880, RZ ;  /* 0x000088809b097816 */ /* 0x001fca00000000ff */
[----:B------:R-:W-:-:S07]  /*57a0*/  IMAD R164, R9, R154, RZ ;  /* 0x0000009a09a47224 */ /* 0x000fce00078e02ff */
.L_x_233:
[----:B------:R-:W-:Y:S05]  /*57b0*/  BSYNC B1 ;  /* 0x0000000000017941 */ /* 0x000fea0003800000 */
.L_x_232:
        /* <DEDUP_REMOVED lines=11> */
.L_x_235:
[----:B------:R-:W-:Y:S05]  /*5870*/  BSYNC B1 ;  /* 0x0000000000017941 */ /* 0x000fea0003800000 */
.L_x_234:
[----:B0-----:R-:W-:Y:S01]  /*5880*/  @!P4 IMAD R9, R62, R153, R164 ;  /* 0x000000993e09c224 */ /* 0x001fe200078e02a4 */
[----:B------:R-:W-:Y:S04]  /*5890*/  BSSY B1, `(.L_x_236) ;  /* 0x0000006000017945 */ /* 0x000fe80003800000 */
[----:B------:R0:W-:Y:S01]  /*58a0*/  @!P4 STG.E.U8 desc[UR36][R10.64+0x48], R9 ;  /* 0x000048090a00c986 */ /* 0x0001e2000c101124 */
[----:B------:R-:W-:Y:S05]  /*58b0*/  @P3 BRA `(.L_x_237) ;  /* 0x00000000000c3947 */ /* 0x000fea0003800000 */
[----:B--2---:R-:W0:Y:S02]  /*58c0*/  LDG.E.U8 R155, desc[UR36][R12.64+0x49] ;  /* 0x000049240c9b7981 */ /* 0x004e24000c1e1100 */
[----:B0-----:R-:W-:-:S05]  /*58d0*/  PRMT R9, R155, 0x8880, RZ ;  /* 0x000088809b097816 */ /* 0x001fca00000000ff */
[----:B------:R-:W-:-:S07]  /*58e0*/  IMAD R164, R9, R154, RZ ;  /* 0x0000009a09a47224 */ /* 0x000fce00078e02ff */
.L_x_237:
[----:B------:R-:W-:Y:S05]  /*58f0*/  BSYNC B1 ;  /* 0x0000000000017941 */ /* 0x000fea0003800000 */
.L_x_236:
[----:B------:R-:W-:Y:S01]  /*5900*/  @!P3 IMAD R63, R63, R153, R164 ;  /* 0x000000993f3fb224 */ /* 0x000fe200078e02a4 */
[----:B------:R-:W-:Y:S04]  /*5910*/  BSSY B1, `(.L_x_238) ;  /* 0x0000006000017945 */ /* 0x000fe80003800000 */
[----:B------:R0:W-:Y:S01]  /*5920*/  @!P3 STG.E.U8 desc[UR36][R10.64+0x49], R63 ;  /* 0x0000493f0a00b986 */ /* 0x0001e2000c101124 */
[----:B------:R-:W-:Y:S05]  /*5930*/  @P5 BRA `(.L_x_239) ;  /* 0x00000000000c5947 */ /* 0x000fea0003800000 */
[----:B--2---:R-:W0:Y:S02]  /*5940*/  LDG.E.U8 R155, desc[UR36][R4.64+0x50] ;  /* 0x00005024049b7981 */ /* 0x004e24000c1e1100 */
[----:B0-----:R-:W-:-:S05]  /*5950*/  PRMT R9, R155, 0x8880, RZ ;  /* 0x000088809b097816 */ /* 0x001fca00000000ff */
[----:B------:R-:W-:-:S07]  /*5960*/  IMAD R164, R9, R154, RZ ;  /* 0x0000009a09a47224 */ /* 0x000fce00078e02ff */
.L_x_239:
[----:B------:R-:W-:Y:S05]  /*5970*/  BSYNC B1 ;  /* 0x0000000000017941 */ /* 0x000fea0003800000 */
.L_x_238:
[----:B0-----:R-:W-:Y:S01]  /*5980*/  @!P5 IMAD R9, R64, R153, R164 ;  /* 0x000000994009d224 */ /* 0x001fe200078e02a4 */
[----:B------:R-:W-:Y:S04]  /*5990*/  BSSY B1, `(.L_x_240) ;  /* 0x0000006000017945 */ /* 0x000fe80003800000 */
[----:B------:R0:W-:Y:S01]  /*59a0*/  @!P5 STG.E.U8 desc[UR36][R6.64+0x50], R9 ;  /* 0x000050090600d986 */ /* 0x0001e2000c101124 */
[----:B------:R-:W-:Y:S05]  /*59b0*/  @P1 BRA `(.L_x_241) ;  /* 0x00000000000c1947 */ /* 0x000fea0003800000 */
[----:B--2---:R-:W0:Y:S02]  /*59c0*/  LDG.E.U8 R155, desc[UR36][R4.64+0x51] ;  /* 0x00005124049b7981 */ /* 0x004e24000c1e1100 */
[----:B0-----:R-:W-:-:S05]  /*59d0*/  PRMT R9, R155, 0x8880, RZ ;  /* 0x000088809b097816 */ /* 0x001fca00000000ff */
[----:B------:R-:W-:-:S07]  /*59e0*/  IMAD R164, R9, R154, RZ ;  /* 0x0000009a09a47224 */ /* 0x000fce00078e02ff */
.L_x_241:
[----:B------:R-:W-:Y:S05]  /*59f0*/  BSYNC B1 ;  /* 0x0000000000017941 */ /* 0x000fea0003800000 */
.L_x_240:
        /* <DEDUP_REMOVED lines=11> */
.L_x_243:
[----:B------:R-:W-:Y:S05]  /*5ab0*/  BSYNC B1 ;  /* 0x0000000000017941 */ /* 0x000fea0003800000 */
.L_x_242:
[----:B0-----:R-:W-:Y:S01]  /*5ac0*/  @!P4 IMAD R9, R66, R153, R164 ;  /* 0x000000994209c224 */ /* 0x001fe200078e02a4 */
[----:B------:R-:W-:Y:S04]  /*5ad0*/  BSSY B1, `(.L_x_244) ;  /* 0x0000006000017945 */ /* 0x000fe80003800000 */
[----:B------:R0:W-:Y:S01]  /*5ae0*/  @!P4 STG.E.U8 desc[UR36][R10.64+0x50], R9 ;  /* 0x000050090a00c986 */ /* 0x0001e2000c101124 */
[----:B------:R-:W-:Y:S05]  /*5af0*/  @P3 BRA `(.L_x_245) ;  /* 0x00000000000c3947 */ /* 0x000fea0003800000 */
[----:B--2---:R-:W0:Y:S02]  /*5b00*/  LDG.E.U8 R155, desc[UR36][R12.64+0x51] ;  /* 0x000051240c9b7981 */ /* 0x004e24000c1e1100 */
[----:B0-----:R-:W-:-:S05]  /*5b10*/  PRMT R9, R155, 0x8880, RZ ;  /* 0x000088809b097816 */ /* 0x001fca00000000ff */
[----:B------:R-:W-:-:S07]  /*5b20*/  IMAD R164, R9, R154, RZ ;  /* 0x0000009a09a47224 */ /* 0x000fce00078e02ff */
.L_x_245:
[----:B------:R-:W-:Y:S05]  /*5b30*/  BSYNC B1 ;  /* 0x0000000000017941 */ /* 0x000fea0003800000 */
.L_x_244:
[----:B------:R-:W-:Y:S01]  /*5b40*/  @!P3 IMAD R67, R67, R153, R164 ;  /* 0x000000994343b224 */ /* 0x000fe200078e02a4 */
[----:B------:R-:W-:Y:S04]  /*5b50*/  BSSY B1, `(.L_x_246) ;  /* 0x0000006000017945 */ /* 0x000fe80003800000 */
[----:B------:R0:W-:Y:S01]  /*5b60*/  @!P3 STG.E.U8 desc[UR36][R10.64+0x51], R67 ;  /* 0x000051430a00b986 */ /* 0x0001e2000c101124 */
[----:B------:R-:W-:Y:S05]  /*5b70*/  @P5 BRA `(.L_x_247) ;  /* 0x00000000000c5947 */ /* 0x000fea0003800000 */
[----:B--2---:R-:W0:Y:S02]  /*5b80*/  LDG.E.U8 R155, desc[UR36][R4.64+0x58] ;  /* 0x00005824049b7981 */ /* 0x004e24000c1e1100 */
[----:B0-----:R-:W-:-:S05]  /*5b90*/  PRMT R9, R155, 0x8880, RZ ;  /* 0x000088809b097816 */ /* 0x001fca00000000ff */
[----:B------:R-:W-:-:S07]  /*5ba0*/  IMAD R164, R9, R154, RZ ;  /* 0x0000009a09a47224 */ /* 0x000fce00078e02ff */
.L_x_247:
[----:B------:R-:W-:Y:S05]  /*5bb0*/  BSYNC B1 ;  /* 0x0000000000017941 */ /* 0x000fea0003800000 */
.L_x_246:
[----:B0-----:R-:W-:Y:S01]  /*5bc0*/  @!P5 IMAD R9, R68, R153, R164 ;  /* 0x000000994409d224 */ /* 0x001fe200078e02a4 */
[----:B------:R-:W-:Y:S04]  /*5bd0*/  BSSY B1, `(.L_x_248) ;  /* 0x0000006000017945 */ /* 0x000fe80003800000 */
[----:B------:R0:W-:Y:S01]  /*5be0*/  @!P5 STG.E.U8 desc[UR36][R6.64+0x58], R9 ;  /* 0x000058090600d986 */ /* 0x0001e2000c101124 */
[----:B------:R-:W-:Y:S05]  /*5bf0*/  @P1 BRA `(.L_x_249) ;  /* 0x00000000000c1947 */ /* 0x000fea0003800000 */
[----:B--2---:R-:W0:Y:S02]  /*5c00*/  LDG.E.U8 R155, desc[UR36][R4.64+0x59] ;  /* 0x00005924049b7981 */ /* 0x004e24000c1e1100 */
[----:B0-----:R-:W-:-:S05]  /*5c10*/  PRMT R9, R155, 0x8880, RZ ;  /* 0x000088809b097816 */ /* 0x001fca00000000ff */
[----:B------:R-:W-:-:S07]  /*5c20*/  IMAD R164, R9, R154, RZ ;  /* 0x0000009a09a47224 */ /* 0x000fce00078e02ff */
.L_x_249:
[----:B------:R-:W-:Y:S05]  /*5c30*/  BSYNC B1 ;  /* 0x0000000000017941 */ /* 0x000fea0003800000 */
.L_x_248:
        /* <DEDUP_REMOVED lines=11> */
.L_x_251:
[----:B------:R-:W-:Y:S05]  /*5cf0*/  BSYNC B1 ;  /* 0x0000000000017941 */ /* 0x000fea0003800000 */
.L_x_250:
[----:B0-----:R-:W-:Y:S01]  /*5d00*/  @!P4 IMAD R9, R70, R153, R164 ;  /* 0x000000994609c224 */ /* 0x001fe200078e02a4 */
[----:B------:R-:W-:Y:S04]  /*5d10*/  BSSY B1, `(.L_x_252) ;  /* 0x0000006000017945 */ /* 0x000fe80003800000 */
[----:B------:R0:W-:Y:S01]  /*5d20*/  @!P4 STG.E.U8 desc[UR36][R10.64+0x58], R9 ;  /* 0x000058090a00c986 */ /* 0x0001e2000c101124 */
[----:B------:R-:W-:Y:S05]  /*5d30*/  @P3 BRA `(.L_x_253) ;  /* 0x00000000000c3947 */ /* 0x000fea0003800000 */
[----:B--2---:R-:W0:Y:S02]  /*5d40*/  LDG.E.U8 R155, desc[UR36][R12.64+0x59] ;  /* 0x000059240c9b7981 */ /* 0x004e24000c1e1100 */
[----:B0-----:R-:W-:-:S05]  /*5d50*/  PRMT R9, R155, 0x8880, RZ ;  /* 0x000088809b097816 */ /* 0x001fca00000000ff */
[----:B------:R-:W-:-:S07]  /*5d60*/  IMAD R164, R9, R154, RZ ;  /* 0x0000009a09a47224 */ /* 0x000fce00078e02ff */
.L_x_253:
[----:B------:R-:W-:Y:S05]  /*5d70*/  BSYNC B1 ;  /* 0x0000000000017941 */ /* 0x000fea0003800000 */
.L_x_252:
[----:B------:R-:W-:Y:S01]  /*5d80*/  @!P3 IMAD R71, R71, R153, R164 ;  /* 0x000000994747b224 */ /* 0x000fe200078e02a4 */
[----:B------:R-:W-:Y:S04]  /*5d90*/  BSSY B1, `(.L_x_254) ;  /* 0x0000006000017945 */ /* 0x000fe80003800000 */
[----:B------:R0:W-:Y:S01]  /*5da0*/  @!P3 STG.E.U8 desc[UR36][R10.64+0x59], R71 ;  /* 0x000059470a00b986 */ /* 0x0001e2000c101124 */
[----:B------:R-:W-:Y:S05]  /*5db0*/  @P5 BRA `(.L_x_255) ;  /* 0x00000000000c5947 */ /* 0x000fea0003800000 */
[----:B--2---:R-:W0:Y:S02]  /*5dc0*/  LDG.E.U8 R155, desc[UR36][R4.64+0x60] ;  /* 0x00006024049b7981 */ /* 0x004e24000c1e1100 */
[----:B0-----:R-:W-:-:S05]  /*5dd0*/  PRMT R9, R155, 0x8880, RZ ;  /* 0x000088809b097816 */ /* 0x001fca00000000ff */
[----:B------:R-:W-:-:S07]  /*5de0*/  IMAD R164, R9, R154, RZ ;  /* 0x0000009a09a47224 */ /* 0x000fce00078e02ff */
.L_x_255:
[----:B------:R-:W-:Y:S05]  /*5df0*/  BSYNC B1 ;  /* 0x0000000000017941 */ /* 0x000fea0003800000 */
.L_x_254:
[----:B0-----:R-:W-:Y:S01]  /*5e00*/  @!P5 IMAD R9, R72, R153, R164 ;  /* 0x000000994809d224 */ /* 0x001fe200078e02a4 */
[----:B------:R-:W-:Y:S04]  /*5e10*/  BSSY B1, `(.L_x_256) ;  /* 0x0000006000017945 */ /* 0x000fe80003800000 */
[----:B------:R0:W-:Y:S01]  /*5e20*/  @!P5 STG.E.U8 desc[UR36][R6.64+0x60], R9 ;  /* 0x000060090600d986 */ /* 0x0001e2000c101124 */
[----:B------:R-:W-:Y:S05]  /*5e30*/  @P1 BRA `(.L_x_257) ;  /* 0x00000000000c1947 */ /* 0x000fea0003800000 */
[----:B--2---:R-:W0:Y:S02]  /*5e40*/  LDG.E.U8 R155, desc[UR36][R4.64+0x61] ;  /* 0x00006124049b7981 */ /* 0x004e24000c1e1100 */
[----:B0-----:R-:W-:-:S05]  /*5e50*/  PRMT R9, R155, 0x8880, RZ ;  /* 0x000088809b097816 */ /* 0x001fca00000000ff */
[----:B------:R-:W-:-:S07]  /*5e60*/  IMAD R164, R9, R154, RZ ;  /* 0x0000009a09a47224 */ /* 0x000fce00078e02ff */
.L_x_257:
[----:B------:R-:W-:Y:S05]  /*5e70*/  BSYNC B1 ;  /* 0x0000000000017941 */ /* 0x000fea0003800000 */
.L_x_256:
        /* <DEDUP_REMOVED lines=11> */
.L_x_259:
[----:B------:R-:W-:Y:S05]  /*5f30*/  BSYNC B1 ;  /* 0x0000000000017941 */ /* 0x000fea0003800000 */
.L_x_258:
[----:B0-----:R-:W-:Y:S01]  /*5f40*/  @!P4 IMAD R9, R74, R153, R164 ;  /* 0x000000994a09c224 */ /* 0x001fe200078e02a4 */
[----:B------:R-:W-:Y:S04]  /*5f50*/  BSSY B1, `(.L_x_260) ;  /* 0x0000006000017945 */ /* 0x000fe80003800000 */
[----:B------:R0:W-:Y:S01]  /*5f60*/  @!P4 STG.E.U8 desc[UR36][R10.64+0x60], R9 ;  /* 0x000060090a00c986 */ /* 0x0001e2000c101124 */
[----:B------:R-:W-:Y:S05]  /*5f70*/  @P3 BRA `(.L_x_261) ;  /* 0x00000000000c3947 */ /* 0x000fea0003800000 */
[----:B--2---:R-:W0:Y:S02]  /*5f80*/  LDG.E.U8 R155, desc[UR36][R12.64+0x61] ;  /* 0x000061240c9b7981 */ /* 0x004e24000c1e1100 */
[----:B0-----:R-:W-:-:S05]  /*5f90*/  PRMT R9, R155, 0x8880, RZ ;  /* 0x000088809b097816 */ /* 0x001fca00000000ff */
[----:B------:R-:W-:-:S07]  /*5fa0*/  IMAD R164, R9, R154, RZ ;  /* 0x0000009a09a47224 */ /* 0x000fce00078e02ff */
.L_x_261:
[----:B------:R-:W-:Y:S05]  /*5fb0*/  BSYNC B1 ;  /* 0x0000000000017941 */ /* 0x000fea0003800000 */
.L_x_260:
[----:B------:R-:W-:Y:S01]  /*5fc0*/  @!P3 IMAD R75, R75, R153, R164 ;  /* 0x000000994b4bb224 */ /* 0x000fe200078e02a4 */
[----:B------:R-:W-:Y:S04]  /*5fd0*/  BSSY B1, `(.L_x_262) ;  /* 0x0000006000017945 */ /* 0x000fe80003800000 */
[----:B------:R0:W-:Y:S01]  /*5fe0*/  @!P3 STG.E.U8 desc[UR36][R10.64+0x61], R75 ;  /* 0x0000614b0a00b986 */ /* 0x0001e2000c101124 */
[----:B------:R-:W-:Y:S05]  /*5ff0*/  @P5 BRA `(.L_x_263) ;  /* 0x00000000000c5947 */ /* 0x000fea0003800000 */
[----:B--2---:R-:W0:Y:S02]  /*6000*/  LDG.E.U8 R155, desc[UR36][R4.64+0x68] ;  /* 0x00006824049b7981 */ /* 0x004e24000c1e1100 */
[----:B0-----:R-:W-:-:S05]  /*6010*/  PRMT R9, R155, 0x8880, RZ ;  /* 0x000088809b097816 */ /* 0x001fca00000000ff */
[----:B------:R-:W-:-:S07]  /*6020*/  IMAD R164, R9, R154, RZ ;  /* 0x0000009a09a47224 */ /* 0x000fce00078e02ff */
.L_x_263:
[----:B------:R-:W-:Y:S05]  /*6030*/  BSYNC B1 ;  /* 0x0000000000017941 */ /* 0x000fea0003800000 */
.L_x_262:
[----:B0-----:R-:W-:Y:S01]  /*6040*/  @!P5 IMAD R9, R76, R153, R164 ;  /* 0x000000994c09d224 */ /* 0x001fe200078e02a4 */
[----:B------:R-:W-:Y:S04]  /*6050*/  BSSY B1, `(.L_x_264) ;  /* 0x0000006000017945 */ /* 0x000fe80003800000 */
[----:B------:R0:W-:Y:S01]  /*6060*/  @!P5 STG.E.U8 desc[UR36][R6.64+0x68], R9 ;  /* 0x000068090600d986 */ /* 0x0001e2000c101124 */
[----:B------:R-:W-:Y:S05]  /*6070*/  @P1 BRA `(.L_x_265) ;  /* 0x00000000000c1947 */ /* 0x000fea0003800000 */
[----:B--2---:R-:W0:Y:S02]  /*6080*/  LDG.E.U8 R155, desc[UR36][R4.64+0x69] ;  /* 0x00006924049b7981 */ /* 0x004e24000c1e1100 */
[----:B0-----:R-:W-:-:S05]  /*6090*/  PRMT R9, R155, 0x8880, RZ ;  /* 0x000088809b097816 */ /* 0x001fca00000000ff */
[----:B------:R-:W-:-:S07]  /*60a0*/  IMAD R164, R9, R154, RZ ;  /* 0x0000009a09a47224 */ /* 0x000fce00078e02ff */
.L_x_265:
[----:B------:R-:W-:Y:S05]  /*60b0*/  BSYNC B1 ;  /* 0x0000000000017941 */ /* 0x000fea0003800000 */
.L_x_264:
        /* <DEDUP_REMOVED lines=11> */
.L_x_267:
[----:B------:R-:W-:Y:S05]  /*6170*/  BSYNC B1 ;  /* 0x0000000000017941 */ /* 0x000fea0003800000 */
.L_x_266:
[----:B0-----:R-:W-:Y:S01]  /*6180*/  @!P4 IMAD R9, R78, R153, R164 ;  /* 0x000000994e09c224 */ /* 0x001fe200078e02a4 */
[----:B------:R-:W-:Y:S04]  /*6190*/  BSSY B1, `(.L_x_268) ;  /* 0x0000006000017945 */ /* 0x000fe80003800000 */
[----:B------:R0:W-:Y:S01]  /*61a0*/  @!P4 STG.E.U8 desc[UR36][R10.64+0x68], R9 ;  /* 0x000068090a00c986 */ /* 0x0001e2000c101124 */
[----:B------:R-:W-:Y:S05]  /*61b0*/  @P3 BRA `(.L_x_269) ;  /* 0x00000000000c3947 */ /* 0x000fea0003800000 */
[----:B--2---:R-:W0:Y:S02]  /*61c0*/  LDG.E.U8 R155, desc[UR36][R12.64+0x69] ;  /* 0x000069240c9b7981 */ /* 0x004e24000c1e1100 */
[----:B0-----:R-:W-:-:S05]  /*61d0*/  PRMT R9, R155, 0x8880, RZ ;  /* 0x000088809b097816 */ /* 0x001fca00000000ff */
[----:B------:R-:W-:-:S07]  /*61e0*/  IMAD R164, R9, R154, RZ ;  /* 0x0000009a09a47224 */ /* 0x000fce00078e02ff */
.L_x_269:
[----:B------:R-:W-:Y:S05]  /*61f0*/  BSYNC B1 ;  /* 0x0000000000017941 */ /* 0x000fea0003800000 */
.L_x_268:
[----:B------:R-:W-:Y:S01]  /*6200*/  @!P3 IMAD R79, R79, R153, R164 ;  /* 0x000000994f4fb224 */ /* 0x000fe200078e02a4 */
[----:B------:R-:W-:Y:S04]  /*6210*/  BSSY B1, `(.L_x_270) ;  /* 0x0000006000017945 */ /* 0x000fe80003800000 */
[----:B------:R0:W-:Y:S01]  /*6220*/  @!P3 STG.E.U8 desc[UR36][R10.64+0x69], R79 ;  /* 0x0000694f0a00b986 */ /* 0x0001e2000c101124 */
[----:B------:R-:W-:Y:S05]  /*6230*/  @P5 BRA `(.L_x_271) ;  /* 0x00000000000c5947 */ /* 0x000fea0003800000 */
[----:B--2---:R-:W0:Y:S02]  /*6240*/  LDG.E.U8 R155, desc[UR36][R4.64+0x70] ;  /* 0x00007024049b7981 */ /* 0x004e24000c1e1100 */
[----:B0-----:R-:W-:-:S05]  /*6250*/  PRMT R9, R155, 0x8880, RZ ;  /* 0x000088809b097816 */ /* 0x001fca00000000ff */
[----:B------:R-:W-:-:S07]  /*6260*/  IMAD R164, R9, R154, RZ ;  /* 0x0000009a09a47224 */ /* 0x000fce00078e02ff */
.L_x_271:
[----:B------:R-:W-:Y:S05]  /*6270*/  BSYNC B1 ;  /* 0x0000000000017941 */ /* 0x000fea0003800000 */
.L_x_270:
[----:B0-----:R-:W-:Y:S01]  /*6280*/  @!P5 IMAD R9, R80, R153, R164 ;  /* 0x000000995009d224 */ /* 0x001fe200078e02a4 */
[----:B------:R-:W-:Y:S04]  /*6290*/  BSSY B1, `(.L_x_272) ;  /* 0x0000006000017945 */ /* 0x000fe80003800000 */
[----:B------:R0:W-:Y:S01]  /*62a0*/  @!P5 STG.E.U8 desc[UR36][R6.64+0x70], R9 ;  /* 0x000070090600d986 */ /* 0x0001e2000c101124 */
[----:B------:R-:W-:Y:S05]  /*62b0*/  @P1 BRA `(.L_x_273) ;  /* 0x00000000000c1947 */ /* 0x000fea0003800000 */
[----:B--2---:R-:W0:Y:S02]  /*62c0*/  LDG.E.U8 R155, desc[UR36][R4.64+0x71] ;  /* 0x00007124049b7981 */ /* 0x004e24000c1e1100 */
[----:B0-----:R-:W-:-:S05]  /*62d0*/  PRMT R9, R155, 0x8880, RZ ;  /* 0x000088809b097816 */ /* 0x001fca00000000ff */
[----:B------:R-:W-:-:S07]  /*62e0*/  IMAD R164, R9, R154, RZ ;  /* 0x0000009a09a47224 */ /* 0x000fce00078e02ff */
.L_x_273:
[----:B------:R-:W-:Y:S05]  /*62f0*/  BSYNC B1 ;  /* 0x0000000000017941 */ /* 0x000fea0003800000 */
.L_x_272:
[----:B------:R-:W-:Y:S01]  /*6300*/  ISETP.LT.OR P4, PT, R3, 0x71, !P0 ;  /* 0x000000710300780c */ /* 0x000fe20004781670 */
[----:B------:R-:W-:Y:S01]  /*6310*/  @!P1 IMAD R81, R81, R153, R164 ;  /* 0x0000009951519224 */ /* 0x000fe200078e02a4 */
[----:B------:R-:W-:Y:S01]  /*6320*/  BSSY B1, `(.L_x_274) ;  /* 0x000000a000017945 */ /* 0x000fe20003800000 */
[C---:B------:R-:W-:Y:S02]  /*6330*/  ISETP.LT.OR P3, PT, R3.reuse, 0x72, !P0 ;  /* 0x000000720300780c */ /* 0x040fe40004761670 */
        /* <DEDUP_REMOVED lines=8> */
.L_x_275:
[----:B------:R-:W-:Y:S05]  /*63c0*/  BSYNC B1 ;  /* 0x0000000000017941 */ /* 0x000fea0003800000 */
.L_x_274:
[----:B0-----:R-:W-:Y:S01]  /*63d0*/  @!P4 IMAD R9, R82, R153, R164 ;  /* 0x000000995209c224 */ /* 0x001fe200078e02a4 */
[----:B------:R-:W-:Y:S04]  /*63e0*/  BSSY B1, `(.L_x_276) ;  /* 0x0000006000017945 */ /* 0x000fe80003800000 */
[----:B------:R0:W-:Y:S01]  /*63f0*/  @!P4 STG.E.U8 desc[UR36][R10.64+0x70], R9 ;  /* 0x000070090a00c986 */ /* 0x0001e2000c101124 */
[----:B------:R-:W-:Y:S05]  /*6400*/  @P3 BRA `(.L_x_277) ;  /* 0x00000000000c3947 */ /* 0x000fea0003800000 */
[----:B--2---:R-:W0:Y:S02]  /*6410*/  LDG.E.U8 R155, desc[UR36][R12.64+0x71] ;  /* 0x000071240c9b7981 */ /* 0x004e24000c1e1100 */
[----:B0-----:R-:W-:-:S05]  /*6420*/  PRMT R9, R155, 0x8880, RZ ;  /* 0x000088809b097816 */ /* 0x001fca00000000ff */
[----:B------:R-:W-:-:S07]  /*6430*/  IMAD R164, R9, R154, RZ ;  /* 0x0000009a09a47224 */ /* 0x000fce00078e02ff */
.L_x_277:
[----:B------:R-:W-:Y:S05]  /*6440*/  BSYNC B1 ;  /* 0x0000000000017941 */ /* 0x000fea0003800000 */
.L_x_276:
[----:B------:R-:W-:Y:S01]  /*6450*/  @!P3 IMAD R83, R83, R153, R164 ;  /* 0x000000995353b224 */ /* 0x000fe200078e02a4 */
[----:B------:R-:W-:Y:S04]  /*6460*/  BSSY B1, `(.L_x_278) ;  /* 0x0000006000017945 */ /* 0x000fe80003800000 */
[----:B------:R0:W-:Y:S01]  /*6470*/  @!P3 STG.E.U8 desc[UR36][R10.64+0x71], R83 ;  /* 0x000071530a00b986 */ /* 0x0001e2000c101124 */
[----:B------:R-:W-:Y:S05]  /*6480*/  @P1 BRA `(.L_x_279) ;  /* 0x00000000000c1947 */ /* 0x000fea0003800000 */
[----:B--2---:R-:W0:Y:S02]  /*6490*/  LDG.E.U8 R155, desc[UR36][R4.64+0x78] ;  /* 0x00007824049b7981 */ /* 0x004e24000c1e1100 */
[----:B0-----:R-:W-:-:S05]  /*64a0*/  PRMT R9, R155, 0x8880, RZ ;  /* 0x000088809b097816 */ /* 0x001fca00000000ff */
[----:B------:R-:W-:-:S07]  /*64b0*/  IMAD R164, R9, R154, RZ ;  /* 0x0000009a09a47224 */ /* 0x000fce00078e02ff */
.L_x_279:
[----:B------:R-:W-:Y:S05]  /*64c0*/  BSYNC B1 ;  /* 0x0000000000017941 */ /* 0x000fea0003800000 */
.L_x_278:
[----:B0-----:R-:W-:Y:S01]  /*64d0*/  @!P1 IMAD R9, R84, R153, R164 ;  /* 0x0000009954099224 */ /* 0x001fe200078e02a4 */
[----:B------:R-:W-:Y:S04]  /*64e0*/  BSSY B1, `(.L_x_280) ;  /* 0x0000006000017945 */ /* 0x000fe80003800000 */
[----:B------:R0:W-:Y:S01]  /*64f0*/  @!P1 STG.E.U8 desc[UR36][R6.64+0x78], R9 ;  /* 0x0000780906009986 */ /* 0x0001e2000c101124 */
[----:B------:R-:W-:Y:S05]  /*6500*/  @P2 BRA `(.L_x_281) ;  /* 0x00000000000c2947 */ /* 0x000fea0003800000 */
[----:B--2---:R-:W0:Y:S02]  /*6510*/  LDG.E.U8 R155, desc[UR36][R4.64+0x79] ;  /* 0x00007924049b7981 */ /* 0x004e24000c1e1100 */
[----:B0-----:R-:W-:-:S05]  /*6520*/  PRMT R9, R155, 0x8880, RZ ;  /* 0x000088809b097816 */ /* 0x001fca00000000ff */
[----:B------:R-:W-:-:S07]  /*6530*/  IMAD R164, R9, R154, RZ ;  /* 0x0000009a09a47224 */ /* 0x000fce00078e02ff */
.L_x_281:
[----:B------:R-:W-:Y:S05]  /*6540*/  BSYNC B1 ;  /* 0x0000000000017941 */ /* 0x000fea0003800000 */
.L_x_280:
[----:B------:R-:W-:Y:S01]  /*6550*/  @!P2 IMAD R85, R85, R153, R164 ;  /* 0x000000995555a224 */ /* 0x000fe200078e02a4 */
[----:B------:R-:W-:Y:S04]  /*6560*/  BSSY B1, `(.L_x_282) ;  /* 0x0000006000017945 */ /* 0x000fe80003800000 */
[----:B------:R0:W-:Y:S01]  /*6570*/  @!P2 STG.E.U8 desc[UR36][R6.64+0x79], R85 ;  /* 0x000079550600a986 */ /* 0x0001e2000c101124 */
[----:B------:R-:W-:Y:S05]  /*6580*/  @P5 BRA `(.L_x_283) ;  /* 0x00000000000c5947 */ /* 0x000fea0003800000 */
[----:B--2---:R-:W2:Y:S02]  /*6590*/  LDG.E.U8 R155, desc[UR36][R12.64+0x78] ;  /* 0x000078240c9b7981 */ /* 0x004ea4000c1e1100 */
[----:B--2---:R-:W-:-:S05]  /*65a0*/  PRMT R5, R155, 0x8880, RZ ;  /* 0x000088809b057816 */ /* 0x004fca00000000ff */
[----:B------:R-:W-:-:S07]  /*65b0*/  IMAD R164, R5, R154, RZ ;  /* 0x0000009a05a47224 */ /* 0x000fce00078e02ff */
.L_x_283:
[----:B------:R-:W-:Y:S05]  /*65c0*/  BSYNC B1 ;  /* 0x0000000000017941 */ /* 0x000fea0003800000 */
.L_x_282:
[----:B------:R-:W-:Y:S01]  /*65d0*/  @!P5 IMAD R5, R86, R153, R164 ;  /* 0x000000995605d224 */ /* 0x000fe200078e02a4 */
[----:B------:R-:W-:Y:S01]  /*65e0*/  ISETP.LT.OR P0, PT, R3, 0x7a, !P0 ;  /* 0x0000007a0300780c */ /* 0x000fe20004701670 */
[----:B------:R-:W-:Y:S03]  /*65f0*/  BSSY B1, `(.L_x_284) ;  /* 0x0000006000017945 */ /* 0x000fe60003800000 */
[----:B------:R0:W-:Y:S09]  /*6600*/  @!P5 STG.E.U8 desc[UR36][R10.64+0x78], R5 ;  /* 0x000078050a00d986 */ /* 0x0001f2000c101124 */
[----:B------:R-:W-:Y:S05]  /*6610*/  @P0 BRA `(.L_x_285) ;  /* 0x00000000000c0947 */ /* 0x000fea0003800000 */
[----:B--2---:R-:W2:Y:S02]  /*6620*/  LDG.E.U8 R155, desc[UR36][R12.64+0x79] ;  /* 0x000079240c9b7981 */ /* 0x004ea4000c1e1100 */
[----:B--2---:R-:W-:-:S05]  /*6630*/  PRMT R3, R155, 0x8880, RZ ;  /* 0x000088809b037816 */ /* 0x004fca00000000ff */
[----:B------:R-:W-:-:S07]  /*6640*/  IMAD R164, R3, R154, RZ ;  /* 0x0000009a03a47224 */ /* 0x000fce00078e02ff */
.L_x_285:
[----:B------:R-:W-:Y:S05]  /*6650*/  BSYNC B1 ;  /* 0x0000000000017941 */ /* 0x000fea0003800000 */
.L_x_284:
[----:B------:R-:W-:Y:S01]  /*6660*/  IMAD R87, R87, R153, R164 ;  /* 0x0000009957577224 */ /* 0x000fe200078e02a4 */
[----:B------:R-:W-:Y:S06]  /*6670*/  @P0 BRA `(.L_x_286) ;  /* 0x0000001800180947 */ /* 0x000fec0003800000 */
[----:B------:R0:W-:Y:S01]  /*6680*/  STG.E.U8 desc[UR36][R10.64+0x79], R87 ;  /* 0x000079570a007986 */ /* 0x0001e2000c101124 */
[----:B------:R-:W-:Y:S05]  /*6690*/  BRA `(.L_x_286) ;  /* 0x0000001800107947 */ /* 0x000fea0003800000 */
.L_x_29:
[C---:B------:R-:W-:Y:S02]  /*66a0*/  ISETP.GE.AND P2, PT, R0.reuse, 0x1, PT ;  /* 0x000000010000780c */ /* 0x040fe40003f46270 */
[----:B------:R-:W-:Y:S02]  /*66b0*/  ISETP.GE.AND P0, PT, R0, 0x9, PT ;  /* 0x000000090000780c */ /* 0x000fe40003f06270 */
[C---:B------:R-:W-:Y:S02]  /*66c0*/  ISETP.LT.OR P3, PT, R3.reuse, 0x1, !P2 ;  /* 0x000000010300780c */ /* 0x040fe40005761670 */
[C---:B------:R-:W-:Y:S02]  /*66d0*/  ISETP.LT.OR P5, PT, R3.reuse, 0x2, !P2 ;  /* 0x000000020300780c */ /* 0x040fe400057a1670 */
[C---:B------:R-:W-:Y:S02]  /*66e0*/  ISETP.LT.OR P1, PT, R3.reuse, 0x1, !P0 ;  /* 0x000000010300780c */ /* 0x040fe40004721670 */
[----:B------:R-:W-:-:S07]  /*66f0*/  ISETP.LT.OR P4, PT, R3, 0x2, !P0 ;  /* 0x000000020300780c */ /* 0x000fce0004781670 */
[-C--:B------:R-:W-:Y:S02]  /*6700*/  @!P3 IMAD R5, R88, R153.reuse, RZ ;  /* 0x000000995805b224 */ /* 0x080fe400078e02ff */
[-C--:B------:R-:W-:Y:S02]  /*6710*/  @!P5 IMAD R89, R89, R153.reuse, RZ ;  /* 0x000000995959d224 */ /* 0x080fe400078e02ff */
[-C--:B------:R-:W-:Y:S01]  /*6720*/  @!P1 IMAD R13, R90, R153.reuse, RZ ;  /* 0x000000995a0d9224 */ /* 0x080fe200078e02ff */
[----:B------:R0:W-:Y:S01]  /*6730*/  @!P3 STG.E.U8 desc[UR36][R158.64], R5 ;  /* 0x000000059e00b986 */ /* 0x0001e2000c101124 */
[----:B------:R-:W-:Y:S01]  /*6740*/  ISETP.LT.OR P3, PT, R3, 0x9, !P2 ;  /* 0x000000090300780c */ /* 0x000fe20005761670 */
[----:B------:R-:W-:Y:S02]  /*6750*/  @!P4 IMAD R91, R91, R153, RZ ;  /* 0x000000995b5bc224 */ /* 0x000fe400078e02ff */
[----:B------:R-:W-:Y:S01]  /*6760*/  @!P5 STG.E.U8 desc[UR36][R158.64+0x1], R89 ;  /* 0x000001599e00d986 */ /* 0x000fe2000c101124 */
[----:B------:R-:W-:-:S03]  /*6770*/  ISETP.LT.OR P5, PT, R3, 0xa, !P2 ;  /* 0x0000000a0300780c */ /* 0x000fc600057a1670 */
[----:B------:R1:W-:Y:S01]  /*6780*/  @!P1 STG.E.U8 desc[UR36][R8.64], R13 ;  /* 0x0000000d08009986 */ /* 0x0003e2000c101124 */
[----:B------:R-:W-:-:S03]  /*6790*/  ISETP.LT.OR P1, PT, R3, 0x9, !P0 ;  /* 0x000000090300780c */ /* 0x000fc60004721670 */
[----:B------:R-:W-:Y:S01]  /*67a0*/  @!P4 STG.E.U8 desc[UR36][R8.64+0x1], R91 ;  /* 0x0000015b0800c986 */ /* 0x000fe2000c101124 */
[----:B------:R-:W-:Y:S01]  /*67b0*/  ISETP.LT.OR P4, PT, R3, 0xa, !P0 ;  /* 0x0000000a0300780c */ /* 0x000fe20004781670 */
[----:B------:R-:W-:-:S04]  /*67c0*/  @!P3 IMAD R15, R92, R153, RZ ;  /* 0x000000995c0fb224 */ /* 0x000fc800078e02ff */
[-C--:B------:R-:W-:Y:S01]  /*67d0*/  @!P5 IMAD R93, R93, R153.reuse, RZ ;  /* 0x000000995d5dd224 */ /* 0x080fe200078e02ff */
[----:B------:R3:W-:Y:S01]  /*67e0*/  @!P3 STG.E.U8 desc[UR36][R158.64+0x8], R15 ;  /* 0x0000080f9e00b986 */ /* 0x0007e2000c101124 */
[C---:B------:R-:W-:Y:S02]  /*67f0*/  ISETP.LT.OR P3, PT, R3.reuse, 0x11, !P2 ;  /* 0x000000110300780c */ /* 0x040fe40005761670 */
[-C--:B0-----:R-:W-:Y:S01]  /*6800*/  @!P1 IMAD R5, R94, R153.reuse, RZ ;  /* 0x000000995e059224 */ /* 0x081fe200078e02ff */
[----:B------:R-:W-:Y:S01]  /*6810*/  @!P5 STG.E.U8 desc[UR36][R158.64+0x9], R93 ;  /* 0x0000095d9e00d986 */ /* 0x000fe2000c101124 */
[----:B------:R-:W-:Y:S02]  /*6820*/  ISETP.LT.OR P5, PT, R3, 0x12, !P2 ;  /* 0x000000120300780c */ /* 0x000fe400057a1670 */
[----:B------:R-:W-:Y:S01]  /*6830*/  @!P4 IMAD R95, R95, R153, RZ ;  /* 0x000000995f5fc224 */ /* 0x000fe200078e02ff */
[----:B------:R0:W-:Y:S01]  /*6840*/  @!P1 STG.E.U8 desc[UR36][R8.64+0x8], R5 ;  /* 0x0000080508009986 */ /* 0x0001e2000c101124 */
[----:B------:R-:W-:-:S03]  /*6850*/  ISETP.LT.OR P1, PT, R3, 0x11, !P0 ;  /* 0x000000110300780c */ /* 0x000fc60004721670 */
[----:B------:R-:W-:Y:S01]  /*6860*/  @!P4 STG.E.U8 desc[UR36][R8.64+0x9], R95 ;  /* 0x0000095f0800c986 */ /* 0x000fe2000c101124 */
[----:B------:R-:W-:Y:S01]  /*6870*/  ISETP.LT.OR P4, PT, R3, 0x12, !P0 ;  /* 0x000000120300780c */ /* 0x000fe20004781670 */
[----:B-1----:R-:W-:-:S04]  /*6880*/  @!P3 IMAD R13, R96, R153, RZ ;  /* 0x00000099600db224 */ /* 0x002fc800078e02ff */
[-C--:B------:R-:W-:Y:S01]  /*6890*/  @!P5 IMAD R97, R97, R153.reuse, RZ ;  /* 0x000000996161d224 */ /* 0x080fe200078e02ff */
[----:B------:R1:W-:Y:S01]  /*68a0*/  @!P3 STG.E.U8 desc[UR36][R158.64+0x10], R13 ;  /* 0x0000100d9e00b986 */ /* 0x0003e2000c101124 */
[C---:B------:R-:W-:Y:S02]  /*68b0*/  ISETP.LT.OR P3, PT, R3.reuse, 0x19, !P2 ;  /* 0x000000190300780c */ /* 0x040fe40005761670 */
[-C--:B---3--:R-:W-:Y:S01]  /*68c0*/  @!P1 IMAD R15, R98, R153.reuse, RZ ;  /* 0x00000099620f9224 */ /* 0x088fe200078e02ff */
[----:B------:R-:W-:Y:S01]  /*68d0*/  @!P5 STG.E.U8 desc[UR36][R158.64+0x11], R97 ;  /* 0x000011619e00d986 */ /* 0x000fe2000c101124 */
[----:B------:R-:W-:Y:S02]  /*68e0*/  ISETP.LT.OR P5, PT, R3, 0x1a, !P2 ;  /* 0x0000001a0300780c */ /* 0x000fe400057a1670 */
[----:B------:R-:W-:Y:S01]  /*68f0*/  @!P4 IMAD R99, R99, R153, RZ ;  /* 0x000000996363c224 */ /* 0x000fe200078e02ff */
[----:B------:R3:W-:Y:S01]  /*6900*/  @!P1 STG.E.U8 desc[UR36][R8.64+0x10], R15 ;  /* 0x0000100f08009986 */ /* 0x0007e2000c101124 */
[----:B------:R-:W-:-:S03]  /*6910*/  ISETP.LT.OR P1, PT, R3, 0x19, !P0 ;  /* 0x000000190300780c */ /* 0x000fc60004721670 */
[----:B------:R-:W-:Y:S01]  /*6920*/  @!P4 STG.E.U8 desc[UR36][R8.64+0x11], R99 ;  /* 0x000011630800c986 */ /* 0x000fe2000c101124 */
[----:B------:R-:W-:Y:S01]  /*6930*/  ISETP.LT.OR P4, PT, R3, 0x1a, !P0 ;  /* 0x0000001a0300780c */ /* 0x000fe20004781670 */
[----:B0-----:R-:W-:-:S04]  /*6940*/  @!P3 IMAD R5, R100, R153, RZ ;  /* 0x000000996405b224 */ /* 0x001fc800078e02ff */
[-C--:B------:R-:W-:Y:S01]  /*6950*/  @!P5 IMAD R101, R101, R153.reuse, RZ ;  /* 0x000000996565d224 */ /* 0x080fe200078e02ff */
[----:B------:R0:W-:Y:S01]  /*6960*/  @!P3 STG.E.U8 desc[UR36][R158.64+0x18], R5 ;  /* 0x000018059e00b986 */ /* 0x0001e2000c101124 */
[C---:B------:R-:W-:Y:S02]  /*6970*/  ISETP.LT.OR P3, PT, R3.reuse, 0x21, !P2 ;  /* 0x000000210300780c */ /* 0x040fe40005761670 */
[-C--:B-1----:R-:W-:Y:S01]  /*6980*/  @!P1 IMAD R13, R102, R153.reuse, RZ ;  /* 0x00000099660d9224 */ /* 0x082fe200078e02ff */
[----:B------:R-:W-:Y:S01]  /*6990*/  @!P5 STG.E.U8 desc[UR36][R158.64+0x19], R101 ;  /* 0x000019659e00d986 */ /* 0x000fe2000c101124 */
[----:B------:R-:W-:Y:S02]  /*69a0*/  ISETP.LT.OR P5, PT, R3, 0x22, !P2 ;  /* 0x000000220300780c */ /* 0x000fe400057a1670 */
[----:B------:R-:W-:Y:S01]  /*69b0*/  @!P4 IMAD R103, R103, R153, RZ ;  /* 0x000000996767c224 */ /* 0x000fe200078e02ff */
[----:B------:R1:W-:Y:S01]  /*69c0*/  @!P1 STG.E.U8 desc[UR36][R8.64+0x18], R13 ;  /* 0x0000180d08009986 */ /* 0x0003e2000c101124 */
[----:B------:R-:W-:-:S03]  /*69d0*/  ISETP.LT.OR P1, PT, R3, 0x21, !P0 ;  /* 0x000000210300780c */ /* 0x000fc60004721670 */
[----:B------:R-:W-:Y:S01]  /*69e0*/  @!P4 STG.E.U8 desc[UR36][R8.64+0x19], R103 ;  /* 0x000019670800c986 */ /* 0x000fe2000c101124 */
[----:B------:R-:W-:Y:S01]  /*69f0*/  ISETP.LT.OR P4, PT, R3, 0x22, !P0 ;  /* 0x000000220300780c */ /* 0x000fe20004781670 */
[----:B---3--:R-:W-:-:S04]  /*6a00*/  @!P3 IMAD R15, R104, R153, RZ ;  /* 0x00000099680fb224 */ /* 0x008fc800078e02ff */
        /* <DEDUP_REMOVED lines=128> */
[----:B------:R-:W-:-:S02]  /*7210*/  ISETP.GE.AND P1, PT, R0, 0x81, PT ;  /* 0x000000810000780c */ /* 0x000fc40003f26270 */
[C---:B------:R-:W-:Y:S01]  /*7220*/  ISETP.LT.OR P5, PT, R3.reuse, 0x79, !P0 ;  /* 0x000000790300780c */ /* 0x040fe200047a1670 */
[----:B------:R-:W-:Y:S01]  /*7230*/  @!P4 STG.E.U8 desc[UR36][R8.64+0x71], R147 ;  /* 0x000071930800c986 */ /* 0x000fe2000c101124 */
[C---:B------:R-:W-:Y:S01]  /*7240*/  ISETP.LT.OR P0, PT, R3.reuse, 0x7a, !P0 ;  /* 0x0000007a0300780c */ /* 0x040fe20004701670 */
[----:B0-----:R-:W-:Y:S01]  /*7250*/  @!P3 IMAD R5, R148, R153, RZ ;  /* 0x000000999405b224 */ /* 0x001fe200078e02ff */
[----:B------:R-:W-:-:S03]  /*7260*/  ISETP.LT.OR P4, PT, R3, 0x1, !P1 ;  /* 0x000000010300780c */ /* 0x000fc60004f81670 */
[----:B------:R-:W-:Y:S01]  /*7270*/  @!P2 IMAD R149, R149, R153, RZ ;  /* 0x000000999595a224 */ /* 0x000fe200078e02ff */
[----:B------:R0:W-:Y:S01]  /*7280*/  @!P3 STG.E.U8 desc[UR36][R158.64+0x78], R5 ;  /* 0x000078059e00b986 */ /* 0x0001e2000c101124 */
[----:B------:R-:W-:-:S03]  /*7290*/  ISETP.LT.OR P3, PT, R3, 0x2, !P1 ;  /* 0x000000020300780c */ /* 0x000fc60004f61670 */
[----:B------:R-:W-:Y:S01]  /*72a0*/  @!P2 STG.E.U8 desc[UR36][R158.64+0x79], R149 ;  /* 0x000079959e00a986 */ /* 0x000fe2000c101124 */
[-C--:B-1----:R-:W-:Y:S01]  /*72b0*/  @!P5 IMAD R13, R150, R153.reuse, RZ ;  /* 0x00000099960dd224 */ /* 0x082fe200078e02ff */
[----:B------:R-:W-:Y:S01]  /*72c0*/  ISETP.GE.AND P2, PT, R0, 0x89, PT ;  /* 0x000000890000780c */ /* 0x000fe20003f46270 */
[-C--:B------:R-:W-:Y:S02]  /*72d0*/  @!P0 IMAD R151, R151, R153.reuse, RZ ;  /* 0x0000009997978224 */ /* 0x080fe400078e02ff */
[----:B---3--:R-:W-:Y:S01]  /*72e0*/  @!P4 IMAD R15, R24, R153, RZ ;  /* 0x00000099180fc224 */ /* 0x008fe200078e02ff */
[----:B------:R1:W-:Y:S01]  /*72f0*/  @!P5 STG.E.U8 desc[UR36][R8.64+0x78], R13 ;  /* 0x0000780d0800d986 */ /* 0x0003e2000c101124 */
[----:B------:R-:W-:-:S03]  /*7300*/  ISETP.LT.OR P5, PT, R3, 0x1, !P2 ;  /* 0x000000010300780c */ /* 0x000fc600057a1670 */
[----:B------:R-:W-:Y:S01]  /*7310*/  @!P3 IMAD R25, R25, R153, RZ ;  /* 0x000000991919b224 */ /* 0x000fe200078e02ff */
[----:B------:R-:W-:Y:S01]  /*7320*/  @!P0 STG.E.U8 desc[UR36][R8.64+0x79], R151 ;  /* 0x0000799708008986 */ /* 0x000fe2000c101124 */
[----:B------:R-:W-:-:S03]  /*7330*/  ISETP.LT.OR P0, PT, R3, 0x2, !P2 ;  /* 0x000000020300780c */ /* 0x000fc60005701670 */
[----:B------:R-:W-:Y:S01]  /*7340*/  @!P4 STG.E.U8 desc[UR36][R6.64], R15 ;  /* 0x0000000f0600c986 */ /* 0x000fe2000c101124 */
        /* <DEDUP_REMOVED lines=19> */
[-C--:B------:R-:W-:Y:S01]  /*7480*/  @!P4 IMAD R9, R32, R153.reuse, RZ ;  /* 0x000000992009c224 */ /* 0x080fe200078e02ff */
        /* <DEDUP_REMOVED lines=127> */
[----:B-1----:R-:W-:-:S04]  /*7c80*/  @!P5 IMAD R13, R74, R153, RZ ;  /* 0x000000994a0dd224 */ /* 0x002fc800078e02ff */
        /* <DEDUP_REMOVED lines=12> */
[----:B------:R-:W-:-:S04]  /*7d50*/  @!P0 IMAD R9, R78, R153, RZ ;  /* 0x000000994e098224 */ /* 0x000fc800078e02ff */
[-C--:B------:R-:W-:Y:S01]  /*7d60*/  @!P4 IMAD R79, R79, R153.reuse, RZ ;  /* 0x000000994f4fc224 */ /* 0x080fe200078e02ff */
[----:B------:R1:W-:Y:S01]  /*7d70*/  @!P0 STG.E.U8 desc[UR36][R10.64+0x68], R9 ;  /* 0x000068090a008986 */ /* 0x0003e2000c101124 */
[----:B------:R-:W-:Y:S02]  /*7d80*/  ISETP.LT.OR P0, PT, R3, 0x71, !P2 ;  /* 0x000000710300780c */ /* 0x000fe40005701670 */
[----:B------:R-:W-:Y:S01]  /*7d90*/  @!P3 IMAD R81, R81, R153, RZ ;  /* 0x000000995151b224 */ /* 0x000fe200078e02ff */
[----:B------:R3:W-:Y:S01]  /*7da0*/  @!P4 STG.E.U8 desc[UR36][R10.64+0x69], R79 ;  /* 0x0000694f0a00c986 */ /* 0x0007e2000c101124 */
[----:B------:R-:W-:-:S03]  /*7db0*/  ISETP.LT.OR P4, PT, R3, 0x72, !P2 ;  /* 0x000000720300780c */ /* 0x000fc60005781670 */
[----:B------:R3:W-:Y:S01]  /*7dc0*/  @!P3 STG.E.U8 desc[UR36][R6.64+0x71], R81 ;  /* 0x000071510600b986 */ /* 0x0007e2000c101124 */
[C---:B------:R-:W-:Y:S02]  /*7dd0*/  ISETP.LT.OR P3, PT, R3.reuse, 0x79, !P1 ;  /* 0x000000790300780c */ /* 0x040fe40004f61670 */
[C---:B------:R-:W-:Y:S01]  /*7de0*/  ISETP.LT.OR P1, PT, R3.reuse, 0x7a, !P1 ;  /* 0x0000007a0300780c */ /* 0x040fe20004f21670 */
[----:B------:R3:W-:Y:S01]  /*7df0*/  @!P5 STG.E.U8 desc[UR36][R6.64+0x70], R13 ;  /* 0x0000700d0600d986 */ /* 0x0007e2000c101124 */
[C---:B------:R-:W-:Y:S02]  /*7e00*/  ISETP.LT.OR P5, PT, R3.reuse, 0x79, !P2 ;  /* 0x000000790300780c */ /* 0x040fe400057a1670 */
[----:B------:R-:W-:Y:S01]  /*7e10*/  ISETP.LT.OR P2, PT, R3, 0x7a, !P2 ;  /* 0x0000007a0300780c */ /* 0x000fe20005741670 */
[-C--:B------:R-:W-:Y:S02]  /*7e20*/  @!P0 IMAD R3, R82, R153.reuse, RZ ;  /* 0x0000009952038224 */ /* 0x080fe400078e02ff */
[----:B------:R-:W-:-:S03]  /*7e30*/  @!P4 IMAD R83, R83, R153, RZ ;  /* 0x000000995353c224 */ /* 0x000fc600078e02ff */
[----:B------:R3:W-:Y:S01]  /*7e40*/  @!P0 STG.E.U8 desc[UR36][R10.64+0x70], R3 ;  /* 0x000070030a008986 */ /* 0x0007e2000c101124 */
[-C--:B0-----:R-:W-:Y:S02]  /*7e50*/  @!P3 IMAD R5, R84, R153.reuse, RZ ;  /* 0x000000995405b224 */ /* 0x081fe400078e02ff */
[-C--:B------:R-:W-:Y:S01]  /*7e60*/  @!P1 IMAD R85, R85, R153.reuse, RZ ;  /* 0x0000009955559224 */ /* 0x080fe200078e02ff */
[----:B------:R3:W-:Y:S01]  /*7e70*/  @!P4 STG.E.U8 desc[UR36][R10.64+0x71], R83 ;  /* 0x000071530a00c986 */ /* 0x0007e2000c101124 */
[-C--:B-1----:R-:W-:Y:S02]  /*7e80*/  @!P5 IMAD R9, R86, R153.reuse, RZ ;  /* 0x000000995609d224 */ /* 0x082fe400078e02ff */
[----:B------:R-:W-:Y:S01]  /*7e90*/  @!P2 IMAD R87, R87, R153, RZ ;  /* 0x000000995757a224 */ /* 0x000fe200078e02ff */
[----:B------:R3:W-:Y:S04]  /*7ea0*/  @!P3 STG.E.U8 desc[UR36][R6.64+0x78], R5 ;  /* 0x000078050600b986 */ /* 0x0007e8000c101124 */
[----:B------:R3:W-:Y:S04]  /*7eb0*/  @!P1 STG.E.U8 desc[UR36][R6.64+0x79], R85 ;  /* 0x0000795506009986 */ /* 0x0007e8000c101124 */
[----:B------:R3:W-:Y:S04]  /*7ec0*/  @!P5 STG.E.U8 desc[UR36][R10.64+0x78], R9 ;  /* 0x000078090a00d986 */ /* 0x0007e8000c101124 */
[----:B------:R3:W-:Y:S02]  /*7ed0*/  @!P2 STG.E.U8 desc[UR36][R10.64+0x79], R87 ;  /* 0x000079570a00a986 */ /* 0x0007e4000c101124 */
.L_x_286:
[----:B------:R-:W-:Y:S05]  /*7ee0*/  BSYNC B0 ;  /* 0x0000000000007941 */ /* 0x000fea0003800000 */
.L_x_28:
[----:B------:R-:W-:Y:S01]  /*7ef0*/  ULDC UR4, c[0x0][0xc] ;  /* 0x0000030000047ab9 */ /* 0x000fe20000000800 */
[----:B------:R-:W-:Y:S01]  /*7f00*/  ULDC UR5, c[0x0][0x10] ;  /* 0x0000040000057ab9 */ /* 0x000fe20000000800 */
[----:B---3--:R-:W3:Y:S01]  /*7f10*/  LDC R3, c[0x0][0x14] ;  /* 0x00000500ff037b82 */ /* 0x008ee20000000800 */
[----:B------:R-:W-:Y:S01]  /*7f20*/  UIMAD.WIDE.U32 UR4, UR4, UR5, URZ ;  /* 0x00000005040472a5 */ /* 0x000fe2000f8e003f */
[----:B------:R-:W-:Y:S01]  /*7f30*/  PRMT R0, RZ, 0x7610, R0 ;  /* 0x00007610ff007816 */ /* 0x000fe20000000000 */
[----:B------:R-:W-:Y:S02]  /*7f40*/  IMAD.MOV.U32 R23, RZ, RZ, -0x1 ;  /* 0xffffffffff177424 */ /* 0x000fe400078e00ff */
[----:B------:R-:W-:Y:S02]  /*7f50*/  IMAD.MOV.U32 R22, RZ, RZ, -0x1 ;  /* 0xffffffffff167424 */ /* 0x000fe400078e00ff */
[----:B---3--:R-:W-:-:S04]  /*7f60*/  IMAD.WIDE.U32 R16, R3, UR4, R16 ;  /* 0x0000000403107c25 */ /* 0x008fc8000f8e0010 */
[----:B------:R-:W-:Y:S01]  /*7f70*/  IMAD R3, R3, UR5, RZ ;  /* 0x0000000503037c24 */ /* 0x000fe2000f8e02ff */
[----:B------:R-:W-:Y:S02]  /*7f80*/  ULDC.64 UR4, c[0x0][0x650] ;  /* 0x0001940000047ab9 */ /* 0x000fe40000000a00 */
[----:B------:R-:W-:Y:S01]  /*7f90*/  ISETP.GE.U32.AND P0, PT, R16, UR4, PT ;  /* 0x0000000410007c0c */ /* 0x000fe2000bf06070 */
[----:B------:R-:W-:-:S05]  /*7fa0*/  IMAD.IADD R17, R17, 0x1, R3 ;  /* 0x0000000111117824 */ /* 0x000fca00078e0203 */
[----:B------:R-:W-:-:S13]  /*7fb0*/  ISETP.GE.U32.AND.EX P0, PT, R17, UR5, PT, P0 ;  /* 0x0000000511007c0c */ /* 0x000fda000bf06100 */
[----:B------:R-:W-:Y:S05]  /*7fc0*/  @P0 BRA `(.L_x_287) ;  /* 0x0000000400640947 */ /* 0x000fea0003800000 */
[----:B------:R-:W3:Y:S01]  /*7fd0*/  S2R R12, SR_CTAID.X ;  /* 0x00000000000c7919 */ /* 0x000ee20000002500 */
[----:B0-----:R-:W0:Y:S01]  /*7fe0*/  LDC.64 R10, c[0x0][0x628] ;  /* 0x00018a00ff0a7b82 */ /* 0x001e220000000a00 */
[----:B------:R-:W-:Y:S01]  /*7ff0*/  ULDC UR4, c[0x0][0x150] ;  /* 0x0000540000047ab9 */ /* 0x000fe20000000800 */
[----:B------:R-:W-:Y:S01]  /*8000*/  IMAD.MOV.U32 R8, RZ, RZ, R16 ;  /* 0x000000ffff087224 */ /* 0x000fe200078e0010 */
[----:B------:R-:W0:Y:S01]  /*8010*/  S2R R23, SR_CTAID.Y ;  /* 0x0000000000177919 */ /* 0x000e220000002600 */
[----:B------:R-:W-:-:S04]  /*8020*/  IMAD.MOV.U32 R9, RZ, RZ, R17 ;  /* 0x000000ffff097224 */ /* 0x000fc800078e0011 */
[----:B------:R-:W1:Y:S08]  /*8030*/  LDC R21, c[0x0][0x144] ;  /* 0x00005100ff157b82 */ /* 0x000e700000000800 */
[----:B------:R-:W1:Y:S08]  /*8040*/  LDC R0, c[0x0][0x630] ;  /* 0x00018c00ff007b82 */ /* 0x000e700000000800 */
[----:B------:R-:W1:Y:S01]  /*8050*/  LDC.64 R14, c[0x0][0x620] ;  /* 0x00018800ff0e7b82 */ /* 0x000e620000000a00 */
[----:B0-----:R-:W-:-:S04]  /*8060*/  ISETP.NE.U32.AND P0, PT, R10, RZ, PT ;  /* 0x000000ff0a00720c */ /* 0x001fc80003f05070 */
[----:B------:R-:W-:Y:S02]  /*8070*/  ISETP.NE.AND.EX P0, PT, R11, RZ, PT, P0 ;  /* 0x000000ff0b00720c */ /* 0x000fe40003f05300 */
[----:B---3--:R-:W-:-:S05]  /*8080*/  I2FP.F32.U32 R3, R12 ;  /* 0x0000000c00037245 */ /* 0x008fca0000201000 */
[----:B------:R-:W-:-:S04]  /*8090*/  FMUL R3, R3, UR4 ;  /* 0x0000000403037c20 */ /* 0x000fc80008400000 */
[----:B------:R0:W3:Y:S02]  /*80a0*/  F2I.U32.TRUNC.NTZ R20, R3 ;  /* 0x0000000300147305 */ /* 0x0000e4000020f000 */
[----:B------:R-:W-:Y:S05]  /*80b0*/  @!P0 BRA `(.L_x_288) ;  /* 0x0000000000288947 */ /* 0x000fea0003800000 */
[----:B0-----:R-:W0:Y:S02]  /*80c0*/  LDC R3, c[0x0][0x634] ;  /* 0x00018d00ff037b82 */ /* 0x001e240000000800 */
[----:B0-----:R-:W-:-:S05]  /*80d0*/  IADD3 R3, P0, R16, R3, RZ ;  /* 0x0000000310037210 */ /* 0x001fca0007f1e0ff */
[----:B------:R-:W-:-:S04]  /*80e0*/  IMAD.X R13, RZ, RZ, R17, P0 ;  /* 0x000000ffff0d7224 */ /* 0x000fc800000e0611 */
[----:B------:R-:W-:-:S04]  /*80f0*/  IMAD.WIDE.U32 R4, R13, R10, RZ ;  /* 0x0000000a0d047225 */ /* 0x000fc800078e00ff */
[----:B-1----:R-:W-:-:S04]  /*8100*/  IMAD.WIDE.U32 R6, P0, R3, R11, R4 ;  /* 0x0000000b03067225 */ /* 0x002fc80007800004 */
[----:B------:R-:W-:-:S04]  /*8110*/  IMAD.WIDE.U32 R4, R3, R10, RZ ;  /* 0x0000000a03047225 */ /* 0x000fc800078e00ff */
[----:B------:R-:W-:Y:S01]  /*8120*/  IMAD.X R9, RZ, RZ, RZ, P0 ;  /* 0x000000ffff097224 */ /* 0x000fe200000e06ff */
[----:B------:R-:W-:Y:S01]  /*8130*/  IADD3 RZ, P0, R5, R6, RZ ;  /* 0x0000000605ff7210 */ /* 0x000fe20007f1e0ff */
[----:B------:R-:W-:-:S04]  /*8140*/  IMAD.MOV.U32 R8, RZ, RZ, R7 ;  /* 0x000000ffff087224 */ /* 0x000fc800078e0007 */
[----:B------:R-:W-:-:S08]  /*8150*/  IMAD.WIDE.U32.X R8, R13, R11, R8, P0 ;  /* 0x0000000b0d087225 */ /* 0x000fd000000e0408 */
.L_x_288:
[----:B------:R-:W2:Y:S01]  /*8160*/  LDC.64 R26, c[0x0][0x640] ;  /* 0x00019000ff1a7b82 */ /* 0x000ea20000000a00 */
[-CC-:B-1----:R-:W-:Y:S01]  /*8170*/  SHF.R.U64 R22, R8, R0.reuse, R9.reuse ;  /* 0x0000000008167219 */ /* 0x182fe20000001209 */
[----:B---3--:R-:W-:Y:S01]  /*8180*/  IMAD.MOV R20, RZ, RZ, -R20 ;  /* 0x000000ffff147224 */ /* 0x008fe200078e0a14 */
[----:B------:R-:W-:Y:S01]  /*8190*/  SHF.R.U32.HI R0, RZ, R0, R9 ;  /* 0x00000000ff007219 */ /* 0x000fe20000011609 */
[----:B------:R-:W-:Y:S01]  /*81a0*/  ULDC UR4, c[0x0][0x154] ;  /* 0x0000550000047ab9 */ /* 0x000fe20000000800 */
[----:B0-----:R-:W-:Y:S01]  /*81b0*/  IADD3 R3, P0, RZ, -R22, RZ ;  /* 0x80000016ff037210 */ /* 0x001fe20007f1e0ff */
[----:B------:R-:W-:Y:S02]  /*81c0*/  IMAD R21, R21, R20, R12 ;  /* 0x0000001415157224 */ /* 0x000fe400078e020c */
[----:B------:R-:W0:Y:S01]  /*81d0*/  LDC R6, c[0x0][0x618] ;  /* 0x00018600ff067b82 */ /* 0x000e220000000800 */
[----:B------:R-:W-:Y:S02]  /*81e0*/  IMAD.MOV.U32 R7, RZ, RZ, 0x1 ;  /* 0x00000001ff077424 */ /* 0x000fe400078e00ff */
[----:B------:R-:W-:-:S04]  /*81f0*/  IMAD.X R5, RZ, RZ, ~R0, P0 ;  /* 0x000000ffff057224 */ /* 0x000fc800000e0e00 */
[-C--:B------:R-:W-:Y:S01]  /*8200*/  IMAD R0, R5, R14.reuse, RZ ;  /* 0x0000000e05007224 */ /* 0x080fe200078e02ff */
[----:B------:R-:W1:Y:S01]  /*8210*/  LDC R8, c[0x0][0x608] ;  /* 0x00018200ff087b82 */ /* 0x000e620000000800 */
[----:B------:R-:W-:-:S04]  /*8220*/  IMAD.WIDE.U32 R4, R3, R14, R16 ;  /* 0x0000000e03047225 */ /* 0x000fc800078e0010 */
[----:B------:R-:W-:Y:S01]  /*8230*/  IMAD R3, R3, R15, R0 ;  /* 0x0000000f03037224 */ /* 0x000fe200078e0200 */
[----:B------:R-:W-:Y:S02]  /*8240*/  I2FP.F32.U32 R0, R23 ;  /* 0x0000001700007245 */ /* 0x000fe40000201000 */
[----:B------:R-:W3:Y:S01]  /*8250*/  LDC R24, c[0x0][0x658] ;  /* 0x00019600ff187b82 */ /* 0x000ee20000000800 */
[----:B------:R-:W-:Y:S01]  /*8260*/  IMAD.IADD R3, R5, 0x1, R3 ;  /* 0x0000000105037824 */ /* 0x000fe200078e0203 */
[----:B--2---:R-:W-:Y:S01]  /*8270*/  ISETP.NE.U32.AND P0, PT, R26, RZ, PT ;  /* 0x000000ff1a00720c */ /* 0x004fe20003f05070 */
[----:B------:R-:W-:Y:S01]  /*8280*/  FMUL R0, R0, UR4 ;  /* 0x0000000400007c20 */ /* 0x000fe20008400000 */
[----:B------:R-:W-:Y:S02]  /*8290*/  IMAD.MOV.U32 R5, RZ, RZ, -0x1 ;  /* 0xffffffffff057424 */ /* 0x000fe400078e00ff */
[----:B------:R-:W-:Y:S01]  /*82a0*/  ISETP.NE.AND.EX P0, PT, R27, RZ, PT, P0 ;  /* 0x000000ff1b00720c */ /* 0x000fe20003f05300 */
[----:B------:R2:W2:Y:S01]  /*82b0*/  F2I.U32.TRUNC.NTZ R13, R0 ;  /* 0x00000000000d7305 */ /* 0x0004a2000020f000 */
[----:B------:R-:W2:Y:S01]  /*82c0*/  LDC R20, c[0x0][0x148] ;  /* 0x00005200ff147b82 */ /* 0x000ea20000000800 */
[----:B0-----:R-:W-:-:S02]  /*82d0*/  SHF.R.U64 R12, R4, R6, R3 ;  /* 0x00000006040c7219 */ /* 0x001fc40000001203 */
[----:B------:R-:W-:-:S05]  /*82e0*/  SHF.R.U32.HI R3, RZ, R6, R3 ;  /* 0x00000006ff037219 */ /* 0x000fca0000011603 */
[----:B------:R-:W0:Y:S01]  /*82f0*/  LDC R15, c[0x0][0x600] ;  /* 0x00018000ff0f7b82 */ /* 0x000e220000000800 */
[-CC-:B-1----:R-:W-:Y:S02]  /*8300*/  SHF.R.U64 R10, R12, R8.reuse, R3.reuse ;  /* 0x000000080c0a7219 */ /* 0x182fe40000001203 */
[----:B------:R-:W-:-:S05]  /*8310*/  SHF.R.U32.HI R3, RZ, R8, R3 ;  /* 0x00000008ff037219 */ /* 0x000fca0000011603 */
[----:B------:R-:W1:Y:S01]  /*8320*/  LDC R28, c[0x0][0x648] ;  /* 0x00019200ff1c7b82 */ /* 0x000e620000000800 */
[-C--:B---3--:R-:W-:Y:S02]  /*8330*/  SHF.L.U32 R4, R5, R24.reuse, RZ ;  /* 0x0000001805047219 */ /* 0x088fe400000006ff */
[--C-:B------:R-:W-:Y:S02]  /*8340*/  SHF.R.U64 R14, R10, R24, R3.reuse ;  /* 0x000000180a0e7219 */ /* 0x100fe40000001203 */
[----:B------:R-:W-:Y:S02]  /*8350*/  LOP3.LUT R25, RZ, R4, RZ, 0x33, !PT ;  /* 0x00000004ff197212 */ /* 0x000fe400078e33ff */
[-C--:B------:R-:W-:Y:S01]  /*8360*/  SHF.R.U32.HI R5, RZ, R24.reuse, R3 ;  /* 0x00000018ff057219 */ /* 0x080fe20000011603 */
[----:B------:R-:W3:Y:S01]  /*8370*/  LDC R29, c[0x0][0x638] ;  /* 0x00018e00ff1d7b82 */ /* 0x000ee20000000800 */
[----:B------:R-:W-:Y:S01]  /*8380*/  SHF.L.U32 R152, R7, R24, RZ ;  /* 0x0000001807987219 */ /* 0x000fe200000006ff */
[----:B------:R-:W-:-:S06]  /*8390*/  IMAD.MOV.U32 R4, RZ, RZ, R14 ;  /* 0x000000ffff047224 */ /* 0x000fcc00078e000e */
[----:B------:R-:W0:Y:S01]  /*83a0*/  LDC R30, c[0x0][0x610] ;  /* 0x00018400ff1e7b82 */ /* 0x000e220000000800 */
[----:B------:R-:W-:Y:S05]  /*83b0*/  @!P0 BRA `(.L_x_289) ;  /* 0x0000000000288947 */ /* 0x000fea0003800000 */
[----:B------:R-:W4:Y:S02]  /*83c0*/  LDC R3, c[0x0][0x64c] ;  /* 0x00019300ff037b82 */ /* 0x000f240000000800 */
[----:B----4-:R-:W-:-:S05]  /*83d0*/  IADD3 R3, P0, R14, R3, RZ ;  /* 0x000000030e037210 */ /* 0x010fca0007f1e0ff */
        /* <DEDUP_REMOVED lines=8> */
.L_x_289:
[----:B------:R-:W-:Y:S01]  /*8460*/  ISETP.NE.AND P0, PT, R2, 0x1, PT ;  /* 0x000000010200780c */ /* 0x000fe20003f05270 */
[----:B0-----:R-:W-:Y:S01]  /*8470*/  VIADD R7, R15, 0xffffffff ;  /* 0xffffffff0f077836 */ /* 0x001fe20000000000 */
[----:B-12---:R-:W-:Y:S01]  /*8480*/  SHF.R.U64 R0, R4, R28, R5 ;  /* 0x0000001c04007219 */ /* 0x006fe20000001205 */
[----:B------:R-:W-:Y:S01]  /*8490*/  IMAD.MOV R13, RZ, RZ, -R13 ;  /* 0x000000ffff0d7224 */ /* 0x000fe200078e0a0d */
[----:B------:R-:W-:Y:S01]  /*84a0*/  LOP3.LUT R5, R10, R25, RZ, 0xc0, !PT ;  /* 0x000000190a057212 */ /* 0x000fe200078ec0ff */
[----:B------:R-:W-:Y:S02]  /*84b0*/  IMAD.MOV.U32 R4, RZ, RZ, 0x1 ;  /* 0x00000001ff047424 */ /* 0x000fe400078e00ff */
[----:B------:R-:W-:Y:S02]  /*84c0*/  IMAD.MOV R3, RZ, RZ, -R0 ;  /* 0x000000ffff037224 */ /* 0x000fe400078e0a00 */
[----:B------:R-:W-:Y:S01]  /*84d0*/  IMAD R152, R152, R0, R5 ;  /* 0x0000000098987224 */ /* 0x000fe200078e0205 */
[----:B------:R-:W-:Y:S01]  /*84e0*/  LOP3.LUT R5, R12, R7, RZ, 0xc0, !PT ;  /* 0x000000070c057212 */ /* 0x000fe200078ec0ff */
[----:B---3--:R-:W-:-:S02]  /*84f0*/  IMAD R0, R3, R29, R14 ;  /* 0x0000001d03007224 */ /* 0x008fc400078e020e */
[----:B------:R-:W-:Y:S02]  /*8500*/  @P0 IMAD R21, R20, R13, R23 ;  /* 0x0000000d14150224 */ /* 0x000fe400078e0217 */
[----:B------:R-:W-:Y:S01]  /*8510*/  IMAD R3, R0, R15, R5 ;  /* 0x0000000f00037224 */ /* 0x000fe200078e0205 */
[----:B------:R-:W-:Y:S01]  /*8520*/  PRMT R0, R4, 0x7610, R0 ;  /* 0x0000761004007816 */ /* 0x000fe20000000000 */
[----:B------:R-:W-:-:S05]  /*8530*/  IMAD R152, R152, R30, R21 ;  /* 0x0000001e98987224 */ /* 0x000fca00078e0215 */
[----:B------:R-:W-:Y:S02]  /*8540*/  SEL R23, R3, R152, !P0 ;  /* 0x0000009803177207 */ /* 0x000fe40004000000 */
[----:B------:R-:W-:-:S07]  /*8550*/  SEL R152, R152, R3, !P0 ;  /* 0x0000000398987207 */ /* 0x000fce0004000000 */
.L_x_287:
[----:B------:R-:W-:-:S13]  /*8560*/  LOP3.LUT P0, RZ, R0, 0xff, RZ, 0xc0, !PT ;  /* 0x000000ff00ff7812 */ /* 0x000fda000780c0ff */
[----:B------:R-:W-:Y:S05]  /*8570*/  @P0 BRA `(.L_x_290) ;  /* 0xffffff88006c0947 */ /* 0x000fea000383ffff */
[----:B------:R-:W-:Y:S05]  /*8580*/  EXIT ;  /* 0x000000000000794d */ /* 0x000fea0003800000 */
.L_x_3:
[----:B0-----:R-:W-:Y:S01]  /*8590*/  ULDC.64 UR4, c[0x0][0x650] ;  /* 0x0001940000047ab9 */ /* 0x001fe20000000a00 */
        /* <DEDUP_REMOVED lines=25> */
.L_x_292:
[--C-:B------:R-:W-:Y:S01]  /*8730*/  SHF.R.U64 R12, R10, R14, R11.reuse ;  /* 0x0000000e0a0c7219 */ /* 0x100fe2000000120b */
[----:B------:R-:W0:Y:S01]  /*8740*/  LDC R22, c[0x0][0x618] ;  /* 0x00018600ff167b82 */ /* 0x000e220000000800 */
[----:B------:R-:W-:Y:S01]  /*8750*/  I2FP.F32.U32 R6, R4 ;  /* 0x0000000400067245 */ /* 0x000fe20000201000 */
[----:B------:R-:W-:Y:S01]  /*8760*/  ULDC UR4, c[0x0][0x150] ;  /* 0x0000540000047ab9 */ /* 0x000fe20000000800 */
[----:B------:R-:W-:Y:S02]  /*8770*/  SHF.R.U32.HI R5, RZ, R14, R11 ;  /* 0x0000000eff057219 */ /* 0x000fe4000001160b */
[----:B------:R-:W-:Y:S01]  /*8780*/  IADD3 R9, P0, RZ, -R12, RZ ;  /* 0x8000000cff097210 */ /* 0x000fe20007f1e0ff */
[----:B------:R-:W-:Y:S01]  /*8790*/  FMUL R11, R6, UR4 ;  /* 0x00000004060b7c20 */ /* 0x000fe20008400000 */
[----:B------:R-:W-:Y:S01]  /*87a0*/  ULDC UR4, c[0x0][0x154] ;  /* 0x0000550000047ab9 */ /* 0x000fe20000000800 */
[----:B------:R-:W1:Y:S02]  /*87b0*/  LDC.64 R24, c[0x0][0x640] ;  /* 0x00019000ff187b82 */ /* 0x000e640000000a00 */
[----:B------:R-:W-:-:S02]  /*87c0*/  IMAD.X R5, RZ, RZ, ~R5, P0 ;  /* 0x000000ffff057224 */ /* 0x000fc400000e0e05 */
[----:B------:R-:W2:Y:S01]  /*87d0*/  F2I.U32.TRUNC.NTZ R11, R11 ;  /* 0x0000000b000b7305 */ /* 0x000ea2000020f000 */
[----:B------:R-:W-:-:S03]  /*87e0*/  IMAD.WIDE.U32 R6, R9, R20, R16 ;  /* 0x0000001409067225 */ /* 0x000fc600078e0010 */
[----:B------:R-:W3:Y:S01]  /*87f0*/  LDC R13, c[0x0][0x144] ;  /* 0x00005100ff0d7b82 */ /* 0x000ee20000000800 */
[----:B------:R-:W-:-:S04]  /*8800*/  IMAD R8, R5, R20, RZ ;  /* 0x0000001405087224 */ /* 0x000fc800078e02ff */
[----:B------:R-:W-:Y:S02]  /*8810*/  IMAD R5, R9, R21, R8 ;  /* 0x0000001509057224 */ /* 0x000fe400078e0208 */
[----:B------:R-:W-:Y:S01]  /*8820*/  IMAD.MOV.U32 R8, RZ, RZ, -0x1 ;  /* 0xffffffffff087424 */ /* 0x000fe200078e00ff */
[----:B------:R-:W4:Y:S01]  /*8830*/  LDC R14, c[0x0][0x608] ;  /* 0x00018200ff0e7b82 */ /* 0x000f220000000800 */
[----:B------:R-:W-:Y:S01]  /*8840*/  IMAD.IADD R5, R7, 0x1, R5 ;  /* 0x0000000107057824 */ /* 0x000fe200078e0205 */
[----:B------:R-:W-:-:S04]  /*8850*/  I2FP.F32.U32 R7, R3 ;  /* 0x0000000300077245 */ /* 0x000fc80000201000 */
[-C--:B0-----:R-:W-:Y:S01]  /*8860*/  SHF.R.U64 R10, R6, R22.reuse, R5 ;  /* 0x00000016060a7219 */ /* 0x081fe20000001205 */
[----:B--2---:R-:W-:Y:S01]  /*8870*/  IMAD.MOV R6, RZ, RZ, -R11 ;  /* 0x000000ffff067224 */ /* 0x004fe200078e0a0b */
[----:B------:R-:W0:Y:S01]  /*8880*/  LDC R9, c[0x0][0x658] ;  /* 0x00019600ff097b82 */ /* 0x000e220000000800 */
[----:B-1----:R-:W-:Y:S01]  /*8890*/  ISETP.NE.U32.AND P0, PT, R24, RZ, PT ;  /* 0x000000ff1800720c */ /* 0x002fe20003f05070 */
[----:B------:R-:W-:Y:S01]  /*88a0*/  FMUL R7, R7, UR4 ;  /* 0x0000000407077c20 */ /* 0x000fe20008400000 */
[----:B------:R-:W-:Y:S02]  /*88b0*/  SHF.R.U32.HI R5, RZ, R22, R5 ;  /* 0x00000016ff057219 */ /* 0x000fe40000011605 */
[----:B------:R-:W-:-:S03]  /*88c0*/  ISETP.NE.AND.EX P0, PT, R25, RZ, PT, P0 ;  /* 0x000000ff1900720c */ /* 0x000fc60003f05300 */
[----:B------:R-:W1:Y:S01]  /*88d0*/  LDC R20, c[0x0][0x148] ;  /* 0x00005200ff147b82 */ /* 0x000e620000000800 */
[----:B---3--:R-:W-:Y:S02]  /*88e0*/  IMAD R23, R13, R6, R4 ;  /* 0x000000060d177224 */ /* 0x008fe400078e0204 */
[----:B------:R-:W-:-:S05]  /*88f0*/  IMAD.MOV.U32 R6, RZ, RZ, 0x1 ;  /* 0x00000001ff067424 */ /* 0x000fca00078e00ff */
[----:B------:R-:W2:Y:S01]  /*8900*/  LDC R21, c[0x0][0x600] ;  /* 0x00018000ff157b82 */ /* 0x000ea20000000800 */
[-CC-:B----4-:R-:W-:Y:S02]  /*8910*/  SHF.R.U64 R13, R10, R14.reuse, R5.reuse ;  /* 0x0000000e0a0d7219 */ /* 0x190fe40000001205 */
[----:B------:R-:W-:Y:S02]  /*8920*/  SHF.R.U32.HI R4, RZ, R14, R5 ;  /* 0x0000000eff047219 */ /* 0x000fe40000011605 */
[----:B------:R3:W4:Y:S03]  /*8930*/  F2I.U32.TRUNC.NTZ R14, R7 ;  /* 0x00000007000e7305 */ /* 0x000726000020f000 */
[----:B------:R-:W1:Y:S01]  /*8940*/  LDC R26, c[0x0][0x648] ;  /* 0x00019200ff1a7b82 */ /* 0x000e620000000800 */
[-C--:B0-----:R-:W-:Y:S02]  /*8950*/  SHF.R.U64 R15, R13, R9.reuse, R4 ;  /* 0x000000090d0f7219 */ /* 0x081fe40000001204 */
[----:B------:R-:W-:-:S02]  /*8960*/  SHF.L.U32 R8, R8, R9, RZ ;  /* 0x0000000908087219 */ /* 0x000fc400000006ff */
[-C--:B------:R-:W-:Y:S01]  /*8970*/  SHF.R.U32.HI R5, RZ, R9.reuse, R4 ;  /* 0x00000009ff057219 */ /* 0x080fe20000011604 */
[----:B------:R-:W-:Y:S01]  /*8980*/  IMAD.MOV.U32 R4, RZ, RZ, R15 ;  /* 0x000000ffff047224 */ /* 0x000fe200078e000f */
[----:B------:R-:W-:Y:S01]  /*8990*/  SHF.L.U32 R22, R6, R9, RZ ;  /* 0x0000000906167219 */ /* 0x000fe200000006ff */
[----:B------:R-:W0:Y:S01]  /*89a0*/  LDC R27, c[0x0][0x638] ;  /* 0x00018e00ff1b7b82 */ /* 0x000e220000000800 */
[----:B------:R-:W-:-:S07]  /*89b0*/  LOP3.LUT R28, RZ, R8, RZ, 0x33, !PT ;  /* 0x00000008ff1c7212 */ /* 0x000fce00078e33ff */
        /* <DEDUP_REMOVED lines=12> */
.L_x_293:
[----:B------:R-:W-:Y:S01]  /*8a80*/  ISETP.NE.AND P0, PT, R2, 0x1, PT ;  /* 0x000000010200780c */ /* 0x000fe20003f05270 */
[----:B--2---:R-:W-:Y:S01]  /*8a90*/  VIADD R7, R21, 0xffffffff ;  /* 0xffffffff15077836 */ /* 0x004fe20000000000 */
[----:B-1----:R-:W-:Y:S01]  /*8aa0*/  SHF.R.U64 R5, R4, R26, R5 ;  /* 0x0000001a04057219 */ /* 0x002fe20000001205 */
[----:B------:R-:W-:Y:S01]  /*8ab0*/  IMAD.MOV R14, RZ, RZ, -R14 ;  /* 0x000000ffff0e7224 */ /* 0x000fe200078e0a0e */
[----:B------:R-:W-:Y:S01]  /*8ac0*/  LOP3.LUT R4, R13, R28, RZ, 0xc0, !PT ;  /* 0x0000001c0d047212 */ /* 0x000fe200078ec0ff */
[----:B------:R-:W-:Y:S01]  /*8ad0*/  IMAD.MOV.U32 R8, RZ, RZ, R12 ;  /* 0x000000ffff087224 */ /* 0x000fe200078e000c */
[----:B------:R-:W-:Y:S01]  /*8ae0*/  LOP3.LUT R10, R10, R7, RZ, 0xc0, !PT ;  /* 0x000000070a0a7212 */ /* 0x000fe200078ec0ff */
[----:B------:R-:W-:Y:S02]  /*8af0*/  IMAD.MOV R6, RZ, RZ, -R5 ;  /* 0x000000ffff067224 */ /* 0x000fe400078e0a05 */
[----:B------:R-:W-:-:S04]  /*8b00*/  IMAD R4, R22, R5, R4 ;  /* 0x0000000516047224 */ /* 0x000fc800078e0204 */
[----:B------:R-:W-:Y:S02]  /*8b10*/  @P0 IMAD R23, R20, R14, R3 ;  /* 0x0000000e14170224 */ /* 0x000fe400078e0203 */
[----:B0-----:R-:W-:Y:S02]  /*8b20*/  IMAD R3, R6, R27, R15 ;  /* 0x0000001b06037224 */ /* 0x001fe400078e020f */
[----:B------:R-:W-:Y:S02]  /*8b30*/  IMAD R7, R4, R29, R23 ;  /* 0x0000001d04077224 */ /* 0x000fe400078e0217 */
[----:B------:R-:W-:Y:S02]  /*8b40*/  IMAD R4, R3, R21, R10 ;  /* 0x0000001503047224 */ /* 0x000fe400078e020a */
[----:B------:R-:W-:-:S03]  /*8b50*/  IMAD.MOV.U32 R6, RZ, RZ, 0x1 ;  /* 0x00000001ff067424 */ /* 0x000fc600078e00ff */
[----:B------:R-:W-:Y:S02]  /*8b60*/  SEL R9, R4, R7, !P0 ;  /* 0x0000000704097207 */ /* 0x000fe40004000000 */
[----:B------:R-:W-:-:S07]  /*8b70*/  SEL R7, R7, R4, !P0 ;  /* 0x0000000407077207 */ /* 0x000fce0004000000 */
.L_x_291:
[----:B------:R-:W-:-:S08]  /*8b80*/  NOP ;  /* 0x0000000000007918 */ /* 0x000fd00000000000 */
[----:B------:R-:W0:-:S00]  /*8b90*/  USETMAXREG.DEALLOC.CTAPOOL 0x28 ;  /* 0x00000028000079c8 */ /* 0x000e0000080e0500 */
[----:B0-----:R-:W-:-:S13]  /*8ba0*/  ISETP.NE.AND P0, PT, R0, RZ, PT ;  /* 0x000000ff0000720c */ /* 0x001fda0003f05270 */
[----:B------:R-:W-:Y:S05]  /*8bb0*/  @P0 EXIT ;  /* 0x000000000000094d */ /* 0x000fea0003800000 */
[----:B------:R-:W-:Y:S01]  /*8bc0*/  LOP3.LUT P0, RZ, R6, 0xff, RZ, 0xc0, !PT ;  /* 0x000000ff06ff7812 */ /* 0x000fe2000780c0ff */
[----:B------:R-:W-:Y:S02]  /*8bd0*/  IMAD.MOV.U32 R3, RZ, RZ, 0x1 ;  /* 0x00000001ff037424 */ /* 0x000fe400078e00ff */
[----:B------:R-:W-:-:S10]  /*8be0*/  IMAD.MOV.U32 R0, RZ, RZ, RZ ;  /* 0x000000ffff007224 */ /* 0x000fd400078e00ff */
[----:B------:R-:W-:Y:S05]  /*8bf0*/  @!P0 BRA `(.L_x_294) ;  /* 0x0000000c00348947 */ /* 0x000fea0003800000 */
[----:B------:R-:W0:Y:S01]  /*8c00*/  LDC R0, c[0x0][0x28c] ;  /* 0x0000a300ff007b82 */ /* 0x000e220000000800 */
[----:B------:R-:W-:Y:S01]  /*8c10*/  ULDC UR5, c[0x0][0x600] ;  /* 0x0001800000057ab9 */ /* 0x000fe20000000800 */
[----:B------:R-:W-:Y:S01]  /*8c20*/  ULDC UR4, c[0x0][0xc] ;  /* 0x0000030000047ab9 */ /* 0x000fe20000000800 */
[----:B------:R-:W-:Y:S01]  /*8c30*/  UIADD3 UR16, UR5, -0x1, URZ ;  /* 0xffffffff05107890 */ /* 0x000fe2000fffe03f */
[C---:B------:R-:W-:Y:S01]  /*8c40*/  LOP3.LUT P2, RZ, R18.reuse, 0x7f, RZ, 0xc0, !PT ;  /* 0x0000007f12ff7812 */ /* 0x040fe2000784c0ff */
[----:B------:R-:W-:Y:S01]  /*8c50*/  ULDC UR6, c[0x0][0x658] ;  /* 0x0001960000067ab9 */ /* 0x000fe20000000800 */
[----:B------:R-:W-:Y:S01]  /*8c60*/  ULDC UR5, c[0x0][0x10] ;  /* 0x0000040000057ab9 */ /* 0x000fe20000000800 */
[----:B------:R-:W-:Y:S01]  /*8c70*/  UMOV UR7, 0xffffffff ;  /* 0xffffffff00077882 */ /* 0x000fe20000000000 */
[----:B------:R-:W-:Y:S01]  /*8c80*/  UMOV UR8, 0x1 ;  /* 0x0000000100087882 */ /* 0x000fe20000000000 */
[----:B------:R-:W-:Y:S01]  /*8c90*/  UIMAD.WIDE.U32 UR4, UR4, UR5, URZ ;  /* 0x00000005040472a5 */ /* 0x000fe2000f8e003f */
[----:B------:R-:W-:Y:S01]  /*8ca0*/  LOP3.LUT P0, RZ, R18, 0x1f, RZ, 0xc0, !PT ;  /* 0x0000001f12ff7812 */ /* 0x000fe2000780c0ff */
[----:B------:R-:W-:Y:S01]  /*8cb0*/  USHF.L.U32 UR7, UR7, UR6, URZ ;  /* 0x0000000607077299 */ /* 0x000fe2000800063f */
[----:B------:R-:W-:Y:S01]  /*8cc0*/  BSSY B0, `(.L_x_294) ;  /* 0x00000c0000007945 */ /* 0x000fe20003800000 */
[----:B------:R-:W-:Y:S01]  /*8cd0*/  USHF.L.U32 UR18, UR8, UR6, URZ ;  /* 0x0000000608127299 */ /* 0x000fe2000800063f */
[----:B------:R-:W-:Y:S01]  /*8ce0*/  IMAD.MOV.U32 R11, RZ, RZ, 0x1 ;  /* 0x00000001ff0b7424 */ /* 0x000fe200078e00ff */
[----:B------:R-:W-:Y:S01]  /*8cf0*/  LOP3.LUT R18, R19, 0x2, RZ, 0xfc, !PT ;  /* 0x0000000213127812 */ /* 0x000fe200078efcff */
[----:B------:R-:W-:Y:S01]  /*8d00*/  ULDC UR6, c[0x0][0x14] ;  /* 0x0000050000067ab9 */ /* 0x000fe20000000800 */
[----:B------:R-:W-:Y:S01]  /*8d10*/  PLOP3.LUT P0, PT, P0, P2, PT, 0x8a, 0x0 ;  /* 0x000000000000781c */ /* 0x000fe20000705172 */
[----:B------:R-:W-:-:S02]  /*8d20*/  UIMAD.WIDE.U32 UR20, UR4, UR6, URZ ;  /* 0x00000006041472a5 */ /* 0x000fc4000f8e003f */
[----:B------:R-:W-:Y:S02]  /*8d30*/  UIMAD UR13, UR5, UR6, URZ ;  /* 0x00000006050d72a4 */ /* 0x000fe4000f8e023f */
[----:B------:R-:W-:Y:S01]  /*8d40*/  ULOP3.LUT UR17, URZ, UR7, URZ, 0x33, !UPT ;  /* 0x000000073f117292 */ /* 0x000fe2000f8e333f */
[----:B0-----:R-:W-:Y:S01]  /*8d50*/  VIADD R0, R0, 0x1f ;  /* 0x0000001f00007836 */ /* 0x001fe20000000000 */
[----:B------:R-:W-:Y:S01]  /*8d60*/  UIADD3 UR13, UR21, UR13, URZ ;  /* 0x0000000d150d7290 */ /* 0x000fe2000fffe03f */
[----:B------:R-:W-:-:S03]  /*8d70*/  ULDC.64 UR22, c[0x0][0x198] ;  /* 0x0000660000167ab9 */ /* 0x000fc60000000a00 */
[----:B------:R-:W-:-:S04]  /*8d80*/  SHF.R.S32.HI R3, RZ, 0x1f, R0 ;  /* 0x0000001fff037819 */ /* 0x000fc80000011400 */
[----:B------:R-:W-:Y:S01]  /*8d90*/  LEA.HI R3, R3, R0, RZ, 0x5 ;  /* 0x0000000003037211 */ /* 0x000fe200078f28ff */
[----:B------:R-:W-:-:S03]  /*8da0*/  IMAD.MOV.U32 R0, RZ, RZ, RZ ;  /* 0x000000ffff007224 */ /* 0x000fc600078e00ff */
[----:B------:R-:W-:Y:S01]  /*8db0*/  SHF.R.S32.HI R13, RZ, 0x5, R3 ;  /* 0x00000005ff0d7819 */ /* 0x000fe20000011403 */
[----:B------:R-:W-:-:S04]  /*8dc0*/  IMAD.MOV.U32 R3, RZ, RZ, 0x1 ;  /* 0x00000001ff037424 */ /* 0x000fc800078e00ff */
[----:B------:R-:W-:-:S07]  /*8dd0*/  VIADD R10, R13, 0x1 ;  /* 0x000000010d0a7836 */ /* 0x000fce0000000000 */
.L_x_306:
[----:B------:R-:W-:-:S03]  /*8de0*/  UMOV UR4, 0xffffffff ;  /* 0xffffffff00047882 */ /* 0x000fc60000000000 */
[----:B------:R-:W-:Y:S05]  /*8df0*/  BRA.DIV UR4, `(.L_x_295) ;  /* 0x0000000e049c7947 */ /* 0x000fea000b800000 */
[----:B------:R-:W-:-:S13]  /*8e00*/  ELECT P6, URZ, PT ;  /* 0x00000000003f782f */ /* 0x000fda00038c0000 */
.L_x_317:
[----:B------:R-:W0:Y:S01]  /*8e10*/  LDC R4, c[0x0][0x28c] ;  /* 0x0000a300ff047b82 */ /* 0x000e220000000800 */
[----:B------:R-:W-:Y:S01]  /*8e20*/  BSSY B1, `(.L_x_296) ;  /* 0x0000037000017945 */ /* 0x000fe20003800000 */
[----:B0-----:R-:W-:-:S13]  /*8e30*/  ISETP.LT.OR P6, PT, R4, 0x1, !P6 ;  /* 0x000000010400780c */ /* 0x001fda00077c1670 */
[----:B------:R-:W-:Y:S05]  /*8e40*/  @P6 BRA `(.L_x_297) ;  /* 0x0000000000d06947 */ /* 0x000fea0003800000 */
[----:B------:R-:W-:Y:S02]  /*8e50*/  IMAD.SHL.U32 R14, R9, 0x80, RZ ;  /* 0x00000080090e7824 */ /* 0x000fe400078e00ff */
[----:B------:R-:W-:Y:S02]  /*8e60*/  IMAD.SHL.U32 R15, R7, 0x100, RZ ;  /* 0x00000100070f7824 */ /* 0x000fe400078e00ff */
[----:B------:R-:W-:Y:S02]  /*8e70*/  IMAD.MOV.U32 R20, RZ, RZ, RZ ;  /* 0x000000ffff147224 */ /* 0x000fe400078e00ff */
[----:B------:R-:W-:Y:S02]  /*8e80*/  IMAD.MOV.U32 R4, RZ, RZ, R10 ;  /* 0x000000ffff047224 */ /* 0x000fe400078e000a */
[----:B------:R-:W-:Y:S02]  /*8e90*/  IMAD.MOV.U32 R5, RZ, RZ, R3 ;  /* 0x000000ffff057224 */ /* 0x000fe400078e0003 */
[----:B------:R-:W-:-:S07]  /*8ea0*/  IMAD.MOV.U32 R6, RZ, RZ, R0 ;  /* 0x000000ffff067224 */ /* 0x000fce00078e0000 */
.L_x_301:
[----:B------:R-:W0:Y:S01]  /*8eb0*/  S2R R12, SR_CgaCtaId ;  /* 0x00000000000c7919 */ /* 0x000e220000008800 */
[----:B------:R-:W-:Y:S01]  /*8ec0*/  MOV R7, 0x400 ;  /* 0x0000040000077802 */ /* 0x000fe20000000f00 */
[----:B------:R-:W1:Y:S03]  /*8ed0*/  @!P2 LDC R9, c[0x0][0x500] ;  /* 0x00014000ff09ab82 */ /* 0x000e660000000800 */
[----:B0-----:R-:W-:Y:S02]  /*8ee0*/  LEA R21, R12, R7, 0x18 ;  /* 0x000000070c157211 */ /* 0x001fe400078ec0ff */
[----:B------:R-:W-:-:S03]  /*8ef0*/  SHF.L.U32 R7, R5, 0x1f, RZ ;  /* 0x0000001f05077819 */ /* 0x000fc600000006ff */
[----:B------:R-:W-:-:S04]  /*8f00*/  IMAD R12, R6, 0x8, R21 ;  /* 0x00000008060c7824 */ /* 0x000fc800078e0215 */
[----:B------:R-:W0:Y:S02]  /*8f10*/  SYNCS.PHASECHK.TRANS64.TRYWAIT P1, [R12+URZ+0x20], R7 ;  /* 0x000020070c0075a7 */ /* 0x000e24000802017f */
[----:B01----:R-:W-:Y:S05]  /*8f20*/  @!P1 BRA `(.L_x_298) ;  /* 0x0000000c00709947 */ /* 0x003fea0003800000 */
.L_x_318:
[----:B0-----:R-:W-:Y:S01]  /*8f30*/  PRMT R7, R18, 0x9910, RZ ;  /* 0x0000991012077816 */ /* 0x001fe200000000ff */
[----:B------:R0:W-:Y:S03]  /*8f40*/  @!P2 SYNCS.ARRIVE.TRANS64 RZ, [R12+URZ], R9 ;  /* 0x000000090cffa9a7 */ /* 0x0001e6000800003f */
[----:B------:R-:W-:-:S13]  /*8f50*/  ISETP.NE.AND P1, PT, R7, 0x2, PT ;  /* 0x000000020700780c */ /* 0x000fda0003f25270 */
[----:B0-----:R-:W-:Y:S05]  /*8f60*/  @P1 BRA `(.L_x_299) ;  /* 0x0000000000041947 */ /* 0x001fea0003800000 */
[----:B------:R-:W-:Y:S01]  /*8f70*/  BPT.TRAP 0x1 ;  /* 0x000000040000795c */ /* 0x000fe20000300000 */
.L_x_299:
[----:B------:R-:W-:Y:S05]  /*8f80*/  @P0 BRA `(.L_x_300) ;  /* 0x0000000000040947 */ /* 0x000fea0003800000 */
[----:B------:R-:W-:Y:S01]  /*8f90*/  BPT.TRAP 0x1 ;  /* 0x000000040000795c */ /* 0x000fe20000300000 */
.L_x_300:
[--C-:B------:R-:W-:Y:S01]  /*8fa0*/  IMAD R7, R6, 0x2000, R21.reuse ;  /* 0x0000200006077824 */ /* 0x100fe200078e0215 */
[----:B------:R-:W-:Y:S01]  /*8fb0*/  R2UR UR9, R12 ;  /* 0x000000000c0972ca */ /* 0x000fe200000e0000 */
[----:B------:R-:W-:Y:S01]  /*8fc0*/  IMAD R21, R6, 0x1000, R21 ;  /* 0x0000100006157824 */ /* 0x000fe200078e0215 */
[----:B------:R-:W-:Y:S01]  /*8fd0*/  UIADD3 UR4, UP0, UR22, 0xf0, URZ ;  /* 0x000000f016047890 */ /* 0x000fe2000ff1e03f */
[----:B------:R-:W-:Y:S01]  /*8fe0*/  VIADD R4, R4, 0xffffffff ;  /* 0xffffffff04047836 */ /* 0x000fe20000000000 */
[----:B------:R-:W-:Y:S01]  /*8ff0*/  R2UR UR5, R7 ;  /* 0x00000000070572ca */ /* 0x000fe200000e0000 */
[----:B------:R-:W-:Y:S01]  /*9000*/  UIADD3 UR24, UP1, UR22, 0x1f0, URZ ;  /* 0x000001f016187890 */ /* 0x000fe2000ff3e03f */
[----:B------:R-:W-:Y:S01]  /*9010*/  R2UR UR8, R21 ;  /* 0x00000000150872ca */ /* 0x000fe200000e0000 */
[----:B------:R-:W-:Y:S01]  /*9020*/  VIADD R6, R6, 0x1 ;  /* 0x0000000106067836 */ /* 0x000fe20000000000 */
[----:B------:R-:W-:Y:S01]  /*9030*/  R2UR UR11, R15 ;  /* 0x000000000f0b72ca */ /* 0x000fe200000e0000 */
[----:B------:R-:W-:Y:S01]  /*9040*/  UIADD3.X UR25, URZ, UR23, URZ, UP1, !UPT ;  /* 0x000000173f197290 */ /* 0x000fe20008ffe43f */
[----:B------:R-:W-:Y:S01]  /*9050*/  R2UR UR10, R20 ;  /* 0x00000000140a72ca */ /* 0x000fe200000e0000 */
[----:B------:R-:W-:Y:S01]  /*9060*/  UMOV UR6, 0x0 ;  /* 0x0000000000067882 */ /* 0x000fe20000000000 */
[----:B------:R-:W-:Y:S01]  /*9070*/  R2UR UR12, R8 ;  /* 0x00000000080c72ca */ /* 0x000fe200000e0000 */
[----:B------:R-:W-:Y:S01]  /*9080*/  UMOV UR7, 0x10000000 ;  /* 0x1000000000077882 */ /* 0x000fe20000000000 */
[----:B------:R-:W-:Y:S01]  /*9090*/  R2UR UR19, R14 ;  /* 0x000000000e1372ca */ /* 0x000fe200000e0000 */
[----:B------:R-:W-:Y:S01]  /*90a0*/  VIADD R20, R20, 0x20 ;  /* 0x0000002014147836 */ /* 0x000fe20000000000 */
[----:B------:R-:W-:Y:S01]  /*90b0*/  ISETP.GT.AND P3, PT, R4, 0x1, PT ;  /* 0x000000010400780c */ /* 0x000fe20003f64270 */
[----:B------:R-:W-:Y:S01]  /*90c0*/  UIADD3 UR14, UR5, 0x100, URZ ;  /* 0x00000100050e7890 */ /* 0x000fe2000fffe03f */
[----:B------:R-:W-:Y:S01]  /*90d0*/  ISETP.NE.AND P1, PT, R6, 0x4, PT ;  /* 0x000000040600780c */ /* 0x000fe20003f25270 */
[----:B------:R-:W-:-:S02]  /*90e0*/  UIADD3.X UR5, URZ, UR23, URZ, UP0, !UPT ;  /* 0x000000173f057290 */ /* 0x000fc400087fe43f */
[----:B------:R-:W-:Y:S01]  /*90f0*/  UIADD3 UR15, UR8, 0x8100, URZ ;  /* 0x00008100080f7890 */ /* 0x000fe2000fffe03f */
[----:B------:R-:W-:Y:S02]  /*9100*/  SEL R12, RZ, 0x1, P1 ;  /* 0x00000001ff0c7807 */ /* 0x000fe40000800000 */
[----:B------:R-:W-:Y:S01]  /*9110*/  UMOV UR8, UR14 ;  /* 0x0000000e00087c82 */ /* 0x000fe20008000000 */
[----:B------:R-:W-:Y:S02]  /*9120*/  SEL R6, R6, RZ, P1 ;  /* 0x000000ff06067207 */ /* 0x000fe40000800000 */
[----:B------:R-:W-:Y:S01]  /*9130*/  LOP3.LUT R5, R5, R12, RZ, 0x3c, !PT ;  /* 0x0000000c05057212 */ /* 0x000fe200078e3cff */
[----:B------:R0:W-:Y:S02]  /*9140*/  UTMALDG.3D [UR8], [UR4], desc[UR6] ;  /* 0x00000608040075b4 */ /* 0x0001e40008011000 */
[----:B0-----:R-:W-:Y:S01]  /*9150*/  UMOV UR8, UR15 ;  /* 0x0000000f00087c82 */ /* 0x001fe20008000000 */
[----:B------:R-:W-:-:S02]  /*9160*/  UMOV UR11, UR19 ;  /* 0x00000013000b7c82 */ /* 0x000fc40008000000 */
[----:B------:R0:W-:Y:S02]  /*9170*/  UTMALDG.3D [UR8], [UR24], desc[UR6] ;  /* 0x00000608180075b4 */ /* 0x0001e40008011000 */
[----:B0-----:R-:W-:Y:S05]  /*9180*/  @P3 BRA `(.L_x_301) ;  /* 0xfffffffc00483947 */ /* 0x001fea000383ffff */
.L_x_297:
[----:B------:R-:W-:Y:S05]  /*9190*/  BSYNC B1 ;  /* 0x0000000000017941 */ /* 0x000fea0003800000 */
.L_x_296:
[----:B------:R-:W-:Y:S01]  /*91a0*/  LOP3.LUT P3, RZ, R11, 0xff, RZ, 0xc0, !PT ;  /* 0x000000ff0bff7812 */ /* 0x000fe2000786c0ff */
[----:B------:R-:W-:Y:S01]  /*91b0*/  IMAD.IADD R0, R13, 0x1, R0 ;  /* 0x000000010d007824 */ /* 0x000fe200078e0200 */
[----:B------:R-:W-:Y:S01]  /*91c0*/  IADD3 R16, P4, R16, UR20, RZ ;  /* 0x0000001410107c10 */ /* 0x000fe2000ff9e0ff */
[----:B------:R-:W-:Y:S01]  /*91d0*/  ULDC.64 UR4, c[0x0][0x650] ;  /* 0x0001940000047ab9 */ /* 0x000fe20000000a00 */
[----:B------:R-:W-:Y:S01]  /*91e0*/  BSSY B1, `(.L_x_302) ;  /* 0x000006b000017945 */ /* 0x000fe20003800000 */
[----:B------:R-:W-:Y:S01]  /*91f0*/  IMAD.MOV.U32 R7, RZ, RZ, -0x1 ;  /* 0xffffffffff077424 */ /* 0x000fe200078e00ff */
[----:B------:R-:W-:Y:S01]  /*9200*/  SHF.R.U32.HI R4, RZ, 0x2, R0 ;  /* 0x00000002ff047819 */ /* 0x000fe20000011600 */
[----:B------:R-:W-:Y:S01]  /*9210*/  IMAD.MOV.U32 R9, RZ, RZ, -0x1 ;  /* 0xffffffffff097424 */ /* 0x000fe200078e00ff */
[----:B------:R-:W-:Y:S01]  /*9220*/  ISETP.GT.U32.AND P1, PT, R0, 0x3, PT ;  /* 0x000000030000780c */ /* 0x000fe20003f24070 */
[----:B------:R-:W-:Y:S01]  /*9230*/  IMAD.MOV.U32 R8, RZ, RZ, -0x1 ;  /* 0xffffffffff087424 */ /* 0x000fe200078e00ff */
[----:B------:R-:W-:-:S02]  /*9240*/  LOP3.LUT R4, R4, 0x1, RZ, 0xc0, !PT ;  /* 0x0000000104047812 */ /* 0x000fc400078ec0ff */
[----:B------:R-:W-:Y:S01]  /*9250*/  ISETP.LT.U32.AND P1, PT, R13, 0x4, P1 ;  /* 0x000000040d00780c */ /* 0x000fe20000f21070 */
[----:B------:R-:W0:Y:S01]  /*9260*/  @P3 S2R R6, SR_CgaCtaId ;  /* 0x0000000000063919 */ /* 0x000e220000008800 */
[----:B------:R-:W-:Y:S02]  /*9270*/  @P3 MOV R5, 0x400 ;  /* 0x0000040000053802 */ /* 0x000fe40000000f00 */
[----:B------:R-:W-:Y:S02]  /*9280*/  IADD3.X R17, R17, UR13, RZ, P4, !PT ;  /* 0x0000000d11117c10 */ /* 0x000fe4000a7fe4ff */
[----:B------:R-:W-:Y:S02]  /*9290*/  ISETP.GE.U32.AND P4, PT, R16, UR4, PT ;  /* 0x0000000410007c0c */ /* 0x000fe4000bf86070 */
[----:B------:R-:W-:Y:S02]  /*92a0*/  LOP3.LUT R0, R0, 0x3, RZ, 0xc0, !PT ;  /* 0x0000000300007812 */ /* 0x000fe400078ec0ff */
[----:B------:R-:W-:-:S02]  /*92b0*/  PRMT R11, RZ, 0x7610, R11 ;  /* 0x00007610ff0b7816 */ /* 0x000fc4000000000b */
[----:B0-----:R-:W-:-:S04]  /*92c0*/  @P3 LEA R5, R6, R5, 0x18 ;  /* 0x0000000506053211 */ /* 0x001fc800078ec0ff */
[----:B------:R0:W-:Y:S01]  /*92d0*/  @P3 SYNCS.ARRIVE.TRANS64.A1T0 RZ, [R5+URZ+0x58], RZ ;  /* 0x000058ff05ff39a7 */ /* 0x0001e2000810003f */
[----:B------:R-:W-:Y:S02]  /*92e0*/  ISETP.NE.U32.AND P3, PT, R4, 0x1, PT ;  /* 0x000000010400780c */ /* 0x000fe40003f65070 */
[----:B------:R-:W-:Y:S02]  /*92f0*/  SEL R4, RZ, 0x1, !P1 ;  /* 0x00000001ff047807 */ /* 0x000fe40004800000 */
[----:B------:R-:W-:Y:S02]  /*9300*/  ISETP.GE.U32.AND.EX P1, PT, R17, UR5, PT, P4 ;  /* 0x0000000511007c0c */ /* 0x000fe4000bf26140 */
[----:B------:R-:W-:-:S04]  /*9310*/  ISETP.GT.U32.AND P3, PT, R13, 0x3, !P3 ;  /* 0x000000030d00780c */ /* 0x000fc80005f64070 */
[----:B0-----:R-:W-:-:S04]  /*9320*/  SEL R5, RZ, 0x1, !P3 ;  /* 0x00000001ff057807 */ /* 0x001fc80005800000 */
[--C-:B------:R-:W-:Y:S02]  /*9330*/  LOP3.LUT R3, R5, R3, R4.reuse, 0x96, !PT ;  /* 0x0000000305037212 */ /* 0x100fe400078e9604 */
[----:B------:R-:W-:Y:S01]  /*9340*/  PRMT R4, RZ, 0x7610, R4 ;  /* 0x00007610ff047816 */ /* 0x000fe20000000004 */
[----:B------:R-:W-:Y:S06]  /*9350*/  @P1 BRA `(.L_x_303) ;  /* 0x00000004004c1947 */ /* 0x000fec0003800000 */
[----:B------:R-:W-:Y:S01]  /*9360*/  ULDC.64 UR4, c[0x0][0x628] ;  /* 0x00018a0000047ab9 */ /* 0x000fe20000000a00 */
[----:B------:R-:W0:Y:S01]  /*9370*/  S2R R14, SR_CTAID.X ;  /* 0x00000000000e7919 */ /* 0x000e220000002500 */
[----:B------:R-:W-:Y:S01]  /*9380*/  ISETP.NE.U32.AND P1, PT, RZ, UR4, PT ;  /* 0x00000004ff007c0c */ /* 0x000fe2000bf25070 */
[----:B------:R-:W-:Y:S01]  /*9390*/  ULDC UR7, c[0x0][0x630] ;  /* 0x00018c0000077ab9 */ /* 0x000fe20000000800 */
[----:B------:R-:W-:Y:S01]  /*93a0*/  IMAD.MOV.U32 R4, RZ, RZ, R16 ;  /* 0x000000ffff047224 */ /* 0x000fe200078e0010 */
[----:B------:R-:W1:Y:S01]  /*93b0*/  S2R R12, SR_CTAID.Y ;  /* 0x00000000000c7919 */ /* 0x000e620000002600 */
[----:B------:R-:W-:Y:S01]  /*93c0*/  ISETP.NE.AND.EX P1, PT, RZ, UR5, PT, P1 ;  /* 0x00000005ff007c0c */ /* 0x000fe2000bf25310 */
[----:B------:R-:W-:-:S12]  /*93d0*/  IMAD.MOV.U32 R5, RZ, RZ, R17 ;  /* 0x000000ffff057224 */ /* 0x000fd800078e0011 */
[----:B------:R-:W-:Y:S05]  /*93e0*/  @!P1 BRA `(.L_x_304) ;  /* 0x0000000000289947 */ /* 0x000fea0003800000 */
[----:B------:R-:W-:Y:S02]  /*93f0*/  ULDC UR6, c[0x0][0x634] ;  /* 0x00018d0000067ab9 */ /* 0x000fe40000000800 */
[----:B------:R-:W-:-:S05]  /*9400*/  IADD3 R9, P1, R16, UR6, RZ ;  /* 0x0000000610097c10 */ /* 0x000fca000ff3e0ff */
[----:B------:R-:W-:-:S04]  /*9410*/  IMAD.X R15, RZ, RZ, R17, P1 ;  /* 0x000000ffff0f7224 */ /* 0x000fc800008e0611 */
[----:B------:R-:W-:-:S04]  /*9420*/  IMAD.WIDE.U32 R6, R15, UR4, RZ ;  /* 0x000000040f067c25 */ /* 0x000fc8000f8e00ff */
[----:B------:R-:W-:-:S04]  /*9430*/  IMAD.WIDE.U32 R6, P1, R9, UR5, R6 ;  /* 0x0000000509067c25 */ /* 0x000fc8000f820006 */
[----:B------:R-:W-:-:S04]  /*9440*/  IMAD.WIDE.U32 R8, R9, UR4, RZ ;  /* 0x0000000409087c25 */ /* 0x000fc8000f8e00ff */
[----:B------:R-:W-:Y:S01]  /*9450*/  IMAD.X R5, RZ, RZ, RZ, P1 ;  /* 0x000000ffff057224 */ /* 0x000fe200008e06ff */
[----:B------:R-:W-:Y:S01]  /*9460*/  IADD3 RZ, P1, R9, R6, RZ ;  /* 0x0000000609ff7210 */ /* 0x000fe20007f3e0ff */
[----:B------:R-:W-:-:S04]  /*9470*/  IMAD.MOV.U32 R4, RZ, RZ, R7 ;  /* 0x000000ffff047224 */ /* 0x000fc800078e0007 */
[----:B------:R-:W-:-:S08]  /*9480*/  IMAD.WIDE.U32.X R4, R15, UR5, R4, P1 ;  /* 0x000000050f047c25 */ /* 0x000fd000088e0404 */
.L_x_304:
[--C-:B------:R-:W-:Y:S01]  /*9490*/  SHF.R.U64 R8, R4, UR7, R5.reuse ;  /* 0x0000000704087c19 */ /* 0x100fe20008001205 */
[----:B------:R-:W-:Y:S01]  /*94a0*/  ULDC.64 UR4, c[0x0][0x620] ;  /* 0x0001880000047ab9 */ /* 0x000fe20000000a00 */
[----:B------:R-:W-:Y:S01]  /*94b0*/  SHF.R.U32.HI R4, RZ, UR7, R5 ;  /* 0x00000007ff047c19 */ /* 0x000fe20008011605 */
[----:B------:R-:W2:Y:S01]  /*94c0*/  LDC R25, c[0x0][0x144] ;  /* 0x00005100ff197b82 */ /* 0x000ea20000000800 */
[----:B------:R-:W-:Y:S01]  /*94d0*/  IADD3 R7, P1, RZ, -R8, RZ ;  /* 0x80000008ff077210 */ /* 0x000fe20007f3e0ff */
[----:B------:R-:W-:Y:S01]  /*94e0*/  ULDC.64 UR8, c[0x0][0x640] ;  /* 0x0001900000087ab9 */ /* 0x000fe20000000a00 */
[----:B0-----:R-:W-:Y:S01]  /*94f0*/  I2FP.F32.U32 R9, R14 ;  /* 0x0000000e00097245 */ /* 0x001fe20000201000 */
[----:B------:R-:W-:Y:S02]  /*9500*/  ULDC UR6, c[0x0][0x608] ;  /* 0x0001820000067ab9 */ /* 0x000fe40000000800 */
[----:B------:R-:W-:Y:S01]  /*9510*/  IMAD.X R4, RZ, RZ, ~R4, P1 ;  /* 0x000000ffff047224 */ /* 0x000fe200008e0e04 */
[----:B------:R-:W-:Y:S01]  /*9520*/  ISETP.NE.U32.AND P1, PT, RZ, UR8, PT ;  /* 0x00000008ff007c0c */ /* 0x000fe2000bf25070 */
[----:B------:R-:W0:Y:S02]  /*9530*/  LDC R21, c[0x0][0x148] ;  /* 0x00005200ff157b82 */ /* 0x000e240000000800 */
[----:B------:R-:W-:Y:S01]  /*9540*/  IMAD R6, R4, UR4, RZ ;  /* 0x0000000404067c24 */ /* 0x000fe2000f8e02ff */
[----:B------:R-:W-:Y:S01]  /*9550*/  ISETP.NE.AND.EX P1, PT, RZ, UR9, PT, P1 ;  /* 0x00000009ff007c0c */ /* 0x000fe2000bf25310 */
[----:B------:R-:W-:Y:S01]  /*9560*/  IMAD.WIDE.U32 R4, R7, UR4, R16 ;  /* 0x0000000407047c25 */ /* 0x000fe2000f8e0010 */
[----:B------:R-:W-:-:S03]  /*9570*/  ULDC UR4, c[0x0][0x150] ;  /* 0x0000540000047ab9 */ /* 0x000fc60000000800 */
[----:B------:R-:W-:Y:S02]  /*9580*/  IMAD R7, R7, UR5, R6 ;  /* 0x0000000507077c24 */ /* 0x000fe4000f8e0206 */
[----:B------:R-:W-:Y:S01]  /*9590*/  FMUL R6, R9, UR4 ;  /* 0x0000000409067c20 */ /* 0x000fe20008400000 */
[----:B------:R-:W-:Y:S01]  /*95a0*/  ULDC UR4, c[0x0][0x618] ;  /* 0x0001860000047ab9 */ /* 0x000fe20000000800 */
[----:B------:R-:W-:Y:S01]  /*95b0*/  ULDC UR5, c[0x0][0x154] ;  /* 0x0000550000057ab9 */ /* 0x000fe20000000800 */
[----:B------:R-:W-:-:S03]  /*95c0*/  IMAD.IADD R5, R5, 0x1, R7 ;  /* 0x0000000105057824 */ /* 0x000fc600078e0207 */
[----:B------:R-:W3:Y:S02]  /*95d0*/  F2I.U32.TRUNC.NTZ R6, R6 ;  /* 0x0000000600067305 */ /* 0x000ee4000020f000 */
[----:B------:R-:W-:Y:S02]  /*95e0*/  SHF.R.U64 R9, R4, UR4, R5 ;  /* 0x0000000404097c19 */ /* 0x000fe40008001205 */
[----:B-1----:R-:W-:-:S05]  /*95f0*/  I2FP.F32.U32 R4, R12 ;  /* 0x0000000c00047245 */ /* 0x002fca0000201000 */
[----:B------:R-:W-:Y:S01]  /*9600*/  FMUL R22, R4, UR5 ;  /* 0x0000000504167c20 */ /* 0x000fe20008400000 */
[----:B------:R-:W-:Y:S01]  /*9610*/  SHF.R.U32.HI R4, RZ, UR4, R5 ;  /* 0x00000004ff047c19 */ /* 0x000fe20008011605 */
[----:B------:R-:W-:-:S03]  /*9620*/  ULDC UR4, c[0x0][0x658] ;  /* 0x0001960000047ab9 */ /* 0x000fc60000000800 */
[--C-:B------:R-:W-:Y:S01]  /*9630*/  SHF.R.U64 R20, R9, UR6, R4.reuse ;  /* 0x0000000609147c19 */ /* 0x100fe20008001204 */
[----:B------:R-:W1:Y:S01]  /*9640*/  F2I.U32.TRUNC.NTZ R22, R22 ;  /* 0x0000001600167305 */ /* 0x000e62000020f000 */
[----:B------:R-:W-:Y:S01]  /*9650*/  SHF.R.U32.HI R5, RZ, UR6, R4 ;  /* 0x00000006ff057c19 */ /* 0x000fe20008011604 */
[----:B---3--:R-:W-:-:S03]  /*9660*/  IMAD.MOV R6, RZ, RZ, -R6 ;  /* 0x000000ffff067224 */ /* 0x008fc600078e0a06 */
[--C-:B------:R-:W-:Y:S01]  /*9670*/  SHF.R.U64 R15, R20, UR4, R5.reuse ;  /* 0x00000004140f7c19 */ /* 0x100fe20008001205 */
[----:B--2---:R-:W-:Y:S01]  /*9680*/  IMAD R14, R25, R6, R14 ;  /* 0x00000006190e7224 */ /* 0x004fe200078e020e */
[----:B------:R-:W-:-:S03]  /*9690*/  SHF.R.U32.HI R23, RZ, UR4, R5 ;  /* 0x00000004ff177c19 */ /* 0x000fc60008011605 */
[----:B------:R-:W-:Y:S02]  /*96a0*/  IMAD.MOV.U32 R4, RZ, RZ, R15 ;  /* 0x000000ffff047224 */ /* 0x000fe400078e000f */
[----:B------:R-:W-:Y:S01]  /*96b0*/  IMAD.MOV.U32 R5, RZ, RZ, R23 ;  /* 0x000000ffff057224 */ /* 0x000fe200078e0017 */
[----:B-1----:R-:W-:Y:S06]  /*96c0*/  @!P1 BRA `(.L_x_305) ;  /* 0x0000000000289947 */ /* 0x002fec0003800000 */
[----:B------:R-:W-:Y:S02]  /*96d0*/  ULDC UR4, c[0x0][0x64c] ;  /* 0x0001930000047ab9 */ /* 0x000fe40000000800 */
[----:B------:R-:W-:-:S05]  /*96e0*/  IADD3 R5, P1, R15, UR4, RZ ;  /* 0x000000040f057c10 */ /* 0x000fca000ff3e0ff */
[----:B------:R-:W-:-:S04]  /*96f0*/  IMAD.X R23, RZ, RZ, R23, P1 ;  /* 0x000000ffff177224 */ /* 0x000fc800008e0617 */
[----:B------:R-:W-:-:S04]  /*9700*/  IMAD.WIDE.U32 R6, R23, UR8, RZ ;  /* 0x0000000817067c25 */ /* 0x000fc8000f8e00ff */
[----:B------:R-:W-:-:S04]  /*9710*/  IMAD.WIDE.U32 R6, P1, R5, UR9, R6 ;  /* 0x0000000905067c25 */ /* 0x000fc8000f820006 */
[----:B------:R-:W-:-:S04]  /*9720*/  IMAD.WIDE.U32 R4, R5, UR8, RZ ;  /* 0x0000000805047c25 */ /* 0x000fc8000f8e00ff */
[----:B------:R-:W-:Y:S01]  /*9730*/  IMAD.MOV.U32 R4, RZ, RZ, R7 ;  /* 0x000000ffff047224 */ /* 0x000fe200078e0007 */
[----:B------:R-:W-:Y:S01]  /*9740*/  IADD3 RZ, P3, R5, R6, RZ ;  /* 0x0000000605ff7210 */ /* 0x000fe20007f7e0ff */
[----:B------:R-:W-:-:S04]  /*9750*/  IMAD.X R5, RZ, RZ, RZ, P1 ;  /* 0x000000ffff057224 */ /* 0x000fc800008e06ff */
[----:B------:R-:W-:-:S08]  /*9760*/  IMAD.WIDE.U32.X R4, R23, UR9, R4, P3 ;  /* 0x0000000917047c25 */ /* 0x000fd000098e0404 */
.L_x_305:
[----:B------:R-:W-:Y:S01]  /*9770*/  ISETP.NE.AND P1, PT, R2, 0x1, PT ;  /* 0x000000010200780c */ /* 0x000fe20003f25270 */
[----:B------:R-:W-:Y:S01]  /*9780*/  ULDC UR4, c[0x0][0x648] ;  /* 0x0001920000047ab9 */ /* 0x000fe20000000800 */
[----:B------:R-:W-:Y:S01]  /*9790*/  LOP3.LUT R20, R20, UR17, RZ, 0xc0, !PT ;  /* 0x0000001114147c12 */ /* 0x000fe2000f8ec0ff */
[----:B------:R-:W-:Y:S01]  /*97a0*/  IMAD.MOV R22, RZ, RZ, -R22 ;  /* 0x000000ffff167224 */ /* 0x000fe200078e0a16 */
[----:B------:R-:W-:Y:S01]  /*97b0*/  SHF.R.U64 R5, R4, UR4, R5 ;  /* 0x0000000404057c19 */ /* 0x000fe20008001205 */
[----:B------:R-:W-:Y:S01]  /*97c0*/  ULDC UR4, c[0x0][0x638] ;  /* 0x00018e0000047ab9 */ /* 0x000fe20000000800 */
[----:B------:R-:W-:Y:S01]  /*97d0*/  LOP3.LUT R6, R9, UR16, RZ, 0xc0, !PT ;  /* 0x0000001009067c12 */ /* 0x000fe2000f8ec0ff */
[----:B------:R-:W-:Y:S02]  /*97e0*/  ULDC UR5, c[0x0][0x610] ;  /* 0x0001840000057ab9 */ /* 0x000fe40000000800 */
[----:B------:R-:W-:Y:S02]  /*97f0*/  IMAD.MOV R4, RZ, RZ, -R5 ;  /* 0x000000ffff047224 */ /* 0x000fe400078e0a05 */
[----:B------:R-:W-:-:S02]  /*9800*/  IMAD R5, R5, UR18, R20 ;  /* 0x0000001205057c24 */ /* 0x000fc4000f8e0214 */
[----:B0-----:R-:W-:Y:S02]  /*9810*/  @P1 IMAD R14, R21, R22, R12 ;  /* 0x00000016150e1224 */ /* 0x001fe400078e020c */
[----:B------:R-:W-:Y:S01]  /*9820*/  IMAD R15, R4, UR4, R15 ;  /* 0x00000004040f7c24 */ /* 0x000fe2000f8e020f */
[----:B------:R-:W-:Y:S01]  /*9830*/  ULDC UR4, c[0x0][0x600] ;  /* 0x0001800000047ab9 */ /* 0x000fe20000000800 */
[----:B------:R-:W-:Y:S02]  /*9840*/  IMAD R14, R5, UR5, R14 ;  /* 0x00000005050e7c24 */ /* 0x000fe4000f8e020e */
[----:B------:R-:W-:Y:S02]  /*9850*/  IMAD R15, R15, UR4, R6 ;  /* 0x000000040f0f7c24 */ /* 0x000fe4000f8e0206 */
[----:B------:R-:W-:-:S03]  /*9860*/  IMAD.MOV.U32 R4, RZ, RZ, 0x1 ;  /* 0x00000001ff047424 */ /* 0x000fc600078e00ff */
[----:B------:R-:W-:Y:S02]  /*9870*/  SEL R9, R15, R14, !P1 ;  /* 0x0000000e0f097207 */ /* 0x000fe40004800000 */
[----:B------:R-:W-:-:S07]  /*9880*/  SEL R7, R14, R15, !P1 ;  /* 0x0000000f0e077207 */ /* 0x000fce0004800000 */
.L_x_303:
[----:B------:R-:W-:Y:S05]  /*9890*/  BSYNC B1 ;  /* 0x0000000000017941 */ /* 0x000fea0003800000 */
.L_x_302:
[----:B------:R-:W-:-:S13]  /*98a0*/  LOP3.LUT P1, RZ, R4, 0xff, RZ, 0xc0, !PT ;  /* 0x000000ff04ff7812 */ /* 0x000fda000782c0ff */
[----:B------:R-:W-:Y:S05]  /*98b0*/  @P1 BRA `(.L_x_306) ;  /* 0xfffffff400481947 */ /* 0x000fea000383ffff */
[----:B------:R-:W-:Y:S05]  /*98c0*/  BSYNC B0 ;  /* 0x0000000000007941 */ /* 0x000fea0003800000 */
.L_x_294:
[----:B------:R-:W-:-:S03]  /*98d0*/  UMOV UR4, 0xffffffff ;  /* 0xffffffff00047882 */ /* 0x000fc60000000000 */
[----:B------:R-:W-:Y:S05]  /*98e0*/  BRA.DIV UR4, `(.L_x_307) ;  /* 0x0000000604147947 */ /* 0x000fea000b800000 */
[----:B------:R-:W-:-:S13]  /*98f0*/  ELECT P6, URZ, PT ;  /* 0x00000000003f782f */ /* 0x000fda00038c0000 */
.L_x_321:
[----:B------:R-:W-:Y:S04]  /*9900*/  BSSY B0, `(.L_x_308) ;  /* 0x000002b000007945 */ /* 0x000fe80003800000 */
[----:B------:R-:W-:Y:S05]  /*9910*/  @!P6 BRA `(.L_x_309) ;  /* 0x0000000000a4e947 */ /* 0x000fea0003800000 */
[----:B------:R-:W-:-:S04]  /*9920*/  LOP3.LUT R19, R19, 0x2, RZ, 0xfc, !PT ;  /* 0x0000000213137812 */ /* 0x000fc800078efcff */
[----:B------:R-:W-:-:S13]  /*9930*/  ISETP.NE.AND P0, PT, R19, 0x3, PT ;  /* 0x000000031300780c */ /* 0x000fda0003f05270 */
[----:B------:R-:W-:Y:S05]  /*9940*/  @!P0 BRA `(.L_x_310) ;  /* 0x0000000000048947 */ /* 0x000fea0003800000 */
[----:B------:R-:W-:Y:S01]  /*9950*/  BPT.TRAP 0x1 ;  /* 0x000000040000795c */ /* 0x000fe20000300000 */
.L_x_310:
[----:B------:R-:W0:Y:S01]  /*9960*/  S2R R5, SR_CgaCtaId ;  /* 0x0000000000057919 */ /* 0x000e220000008800 */
[----:B------:R-:W-:Y:S02]  /*9970*/  MOV R2, 0x400 ;  /* 0x0000040000027802 */ /* 0x000fe40000000f00 */
[----:B------:R-:W-:Y:S02]  /*9980*/  SHF.L.U32 R4, R3, 0x1f, RZ ;  /* 0x0000001f03047819 */ /* 0x000fe400000006ff */
[----:B0-----:R-:W-:-:S05]  /*9990*/  LEA R5, R5, R2, 0x18 ;  /* 0x0000000205057211 */ /* 0x001fca00078ec0ff */
[----:B------:R-:W-:-:S04]  /*99a0*/  VIADD R5, R5, 0x20 ;  /* 0x0000002005057836 */ /* 0x000fc80000000000 */
[C---:B------:R-:W-:Y:S02]  /*99b0*/  IMAD R7, R0.reuse, 0x8, R5 ;  /* 0x0000000800077824 */ /* 0x040fe400078e0205 */
[----:B------:R-:W-:Y:S02]  /*99c0*/  VIADD R0, R0, 0x1 ;  /* 0x0000000100007836 */ /* 0x000fe40000000000 */
[----:B------:R-:W0:Y:S03]  /*99d0*/  SYNCS.PHASECHK.TRANS64.TRYWAIT P0, [R7+URZ], R4 ;  /* 0x00000004070075a7 */ /* 0x000e26000800017f */
[----:B------:R-:W-:-:S04]  /*99e0*/  ISETP.NE.AND P1, PT, R0, 0x4, PT ;  /* 0x000000040000780c */ /* 0x000fc80003f25270 */
[----:B------:R-:W-:Y:S02]  /*99f0*/  SEL R2, RZ, 0x1, P1 ;  /* 0x00000001ff027807 */ /* 0x000fe40000800000 */
[----:B------:R-:W-:Y:S02]  /*9a00*/  SEL R0, R0, RZ, P1 ;  /* 0x000000ff00007207 */ /* 0x000fe40000800000 */
[----:B------:R-:W-:-:S03]  /*9a10*/  LOP3.LUT R9, R3, R2, RZ, 0x3c, !PT ;  /* 0x0000000203097212 */ /* 0x000fc600078e3cff */
[----:B------:R-:W-:Y:S01]  /*9a20*/  IMAD R6, R0, 0x8, R5 ;  /* 0x0000000800067824 */ /* 0x000fe200078e0205 */
[----:B------:R-:W-:Y:S01]  /*9a30*/  SHF.L.U32 R3, R9, 0x1f, RZ ;  /* 0x0000001f09037819 */ /* 0x000fe200000006ff */
[----:B0-----:R-:W-:Y:S06]  /*9a40*/  @!P0 BRA `(.L_x_311) ;  /* 0x0000000000dc8947 */ /* 0x001fec0003800000 */
.L_x_322:
[----:B------:R-:W1:Y:S01]  /*9a50*/  SYNCS.PHASECHK.TRANS64.TRYWAIT P0, [R6+URZ], R3 ;  /* 0x00000003060075a7 */ /* 0x000e62000800017f */
[----:B------:R-:W-:-:S05]  /*9a60*/  VIADD R0, R0, 0x1 ;  /* 0x0000000100007836 */ /* 0x000fca0000000000 */
[----:B------:R-:W-:-:S04]  /*9a70*/  ISETP.NE.AND P1, PT, R0, 0x4, PT ;  /* 0x000000040000780c */ /* 0x000fc80003f25270 */
[----:B------:R-:W-:Y:S02]  /*9a80*/  SEL R2, RZ, 0x1, P1 ;  /* 0x00000001ff027807 */ /* 0x000fe40000800000 */
[----:B------:R-:W-:Y:S02]  /*9a90*/  SEL R0, R0, RZ, P1 ;  /* 0x000000ff00007207 */ /* 0x000fe40000800000 */
[----:B------:R-:W-:-:S03]  /*9aa0*/  LOP3.LUT R9, R9, R2, RZ, 0x3c, !PT ;  /* 0x0000000209097212 */ /* 0x000fc600078e3cff */
[----:B0-----:R-:W-:Y:S01]  /*9ab0*/  IMAD R7, R0, 0x8, R5 ;  /* 0x0000000800077824 */ /* 0x001fe200078e0205 */
[----:B------:R-:W-:Y:S01]  /*9ac0*/  SHF.L.U32 R4, R9, 0x1f, RZ ;  /* 0x0000001f09047819 */ /* 0x000fe200000006ff */
[----:B-1----:R-:W-:Y:S06]  /*9ad0*/  @!P0 BRA `(.L_x_312) ;  /* 0x0000000000cc8947 */ /* 0x002fec0003800000 */
.L_x_323:
[----:B------:R-:W1:Y:S01]  /*9ae0*/  SYNCS.PHASECHK.TRANS64.TRYWAIT P0, [R7+URZ], R4 ;  /* 0x00000004070075a7 */ /* 0x000e62000800017f */
[----:B------:R-:W-:-:S05]  /*9af0*/  VIADD R0, R0, 0x1 ;  /* 0x0000000100007836 */ /* 0x000fca0000000000 */
[----:B------:R-:W-:-:S04]  /*9b00*/  ISETP.NE.AND P1, PT, R0, 0x4, PT ;  /* 0x000000040000780c */ /* 0x000fc80003f25270 */
[----:B------:R-:W-:Y:S02]  /*9b10*/  SEL R2, RZ, 0x1, P1 ;  /* 0x00000001ff027807 */ /* 0x000fe40000800000 */
[----:B------:R-:W-:Y:S02]  /*9b20*/  SEL R0, R0, RZ, P1 ;  /* 0x000000ff00007207 */ /* 0x000fe40000800000 */
[----:B------:R-:W-:Y:S01]  /*9b30*/  LOP3.LUT R2, R9, R2, RZ, 0x3c, !PT ;  /* 0x0000000209027212 */ /* 0x000fe200078e3cff */
[----:B-1----:R-:W-:Y:S06]  /*9b40*/  @!P0 BRA `(.L_x_313) ;  /* 0x0000000000c48947 */ /* 0x002fec0003800000 */
.L_x_324:
[----:B------:R-:W-:Y:S01]  /*9b50*/  IMAD R5, R0, 0x8, R5 ;  /* 0x0000000800057824 */ /* 0x000fe200078e0205 */
[----:B------:R-:W-:-:S07]  /*9b60*/  SHF.L.U32 R0, R2, 0x1f, RZ ;  /* 0x0000001f02007819 */ /* 0x000fce00000006ff */
.L_x_314:
[----:B--2---:R2:W3:Y:S02]  /*9b70*/  SYNCS.PHASECHK.TRANS64.TRYWAIT P0, [R5+URZ], R0 ;  /* 0x00000000050075a7 */ /* 0x0044e4000800017f */
[----:B---3--:R-:W-:Y:S05]  /*9b80*/  @!P0 NANOSLEEP.SYNCS 0x989680 ;  /* 0x009896800000895d */ /* 0x008fea0003900000 */
[----:B------:R-:W3:Y:S02]  /*9b90*/  @!P0 SYNCS.PHASECHK.TRANS64 P0, [R5+URZ], R0 ;  /* 0x00000000050085a7 */ /* 0x000ee4000800007f */
[----:B---3--:R-:W-:Y:S05]  /*9ba0*/  @!P0 BRA `(.L_x_314) ;  /* 0xfffffffc00f08947 */ /* 0x008fea000383ffff */
.L_x_309:
[----:B------:R-:W-:Y:S05]  /*9bb0*/  BSYNC B0 ;  /* 0x0000000000007941 */ /* 0x000fea0003800000 */
.L_x_308:
[----:B------:R-:W-:Y:S05]  /*9bc0*/  EXIT ;  /* 0x000000000000794d */ /* 0x000fea0003800000 */
.L_x_17:
[----:B----4-:R4:W0:Y:S02]  /*9bd0*/  SYNCS.PHASECHK.TRANS64.TRYWAIT P1, [R3+URZ], R0 ;  /* 0x00000000030075a7 */ /* 0x010824000802017f */
[----:B0-----:R-:W-:Y:S05]  /*9be0*/  @!P1 NANOSLEEP.SYNCS 0x989680 ;  /* 0x009896800000995d */ /* 0x001fea0003900000 */
[----:B------:R-:W0:Y:S02]  /*9bf0*/  @!P1 SYNCS.PHASECHK.TRANS64 P1, [R3+URZ], R0 ;  /* 0x00000000030095a7 */ /* 0x000e24000802007f */
[----:B0-----:R-:W-:Y:S05]  /*9c00*/  @!P1 BRA `(.L_x_17) ;  /* 0xfffffffc00f09947 */ /* 0x001fea000383ffff */
[----:B------:R-:W-:Y:S05]  /*9c10*/  BRA `(.L_x_16) ;  /* 0xffffff7400947947 */ /* 0x000fea000383ffff */
.L_x_22:
[----:B-1----:R1:W3:Y:S02]  /*9c20*/  SYNCS.PHASECHK.TRANS64.TRYWAIT P1, [R5+URZ], R4 ;  /* 0x00000004050075a7 */ /* 0x0022e4000802017f */
[----:B---3--:R-:W-:Y:S05]  /*9c30*/  @!P1 NANOSLEEP.SYNCS 0x989680 ;  /* 0x009896800000995d */ /* 0x008fea0003900000 */
[----:B------:R-:W3:Y:S02]  /*9c40*/  @!P1 SYNCS.PHASECHK.TRANS64 P1, [R5+URZ], R4 ;  /* 0x00000004050095a7 */ /* 0x000ee4000802007f */
[----:B---3--:R-:W-:Y:S05]  /*9c50*/  @!P1 BRA `(.L_x_22) ;  /* 0xfffffffc00f09947 */ /* 0x008fea000383ffff */
[----:B------:R-:W-:Y:S05]  /*9c60*/  BRA `(.L_x_21) ;  /* 0xffffff7800387947 */ /* 0x000fea000383ffff */
.L_x_295:
[----:B------:R-:W-:Y:S01]  /*9c70*/  BSSY B1, `(.L_x_315) ;  /* 0x0000006000017945 */ /* 0x000fe20003800000 */
[----:B------:R-:W-:-:S07]  /*9c80*/  IMAD.MOV.U32 R15, RZ, RZ, -0x1 ;  /* 0xffffffffff0f7424 */ /* 0x000fce00078e00ff */
[----:B------:R-:W-:Y:S05]  /*9c90*/  WARPSYNC.COLLECTIVE R15, `(.L_x_316) ;  /* 0x000000000f0c7348 */ /* 0x000fea0003c00000 */
[----:B------:R-:W-:Y:S02]  /*9ca0*/  ELECT P6, UR62, PT ;  /* 0x00000000003e782f */ /* 0x000fe400038c0000 */
[----:B------:R-:W-:Y:S01]  /*9cb0*/  MOV R14, UR62 ;  /* 0x0000003e000e7c02 */ /* 0x000fe20008000f00 */
[----:B------:R-:W-:Y:S10]  /*9cc0*/  ENDCOLLECTIVE ;  /* 0x000000000000791b */ /* 0x000ff40003800000 */
.L_x_316:
[----:B------:R-:W-:Y:S05]  /*9cd0*/  BSYNC B1 ;  /* 0x0000000000017941 */ /* 0x000fea0003800000 */
.L_x_315:
[----:B------:R-:W-:Y:S05]  /*9ce0*/  BRA `(.L_x_317) ;  /* 0xfffffff000487947 */ /* 0x000fea000383ffff */
.L_x_298:
[----:B0-----:R0:W1:Y:S02]  /*9cf0*/  SYNCS.PHASECHK.TRANS64.TRYWAIT P1, [R12+URZ+0x20], R7 ;  /* 0x000020070c0075a7 */ /* 0x001064000802017f */
[----:B-1----:R-:W-:Y:S05]  /*9d00*/  @!P1 NANOSLEEP.SYNCS 0x989680 ;  /* 0x009896800000995d */ /* 0x002fea0003900000 */
[----:B------:R-:W1:Y:S02]  /*9d10*/  @!P1 SYNCS.PHASECHK.TRANS64 P1, [R12+URZ+0x20], R7 ;  /* 0x000020070c0095a7 */ /* 0x000e64000802007f */
[----:B-1----:R-:W-:Y:S05]  /*9d20*/  @!P1 BRA `(.L_x_298) ;  /* 0xfffffffc00f09947 */ /* 0x002fea000383ffff */
[----:B------:R-:W-:Y:S05]  /*9d30*/  BRA `(.L_x_318) ;  /* 0xfffffff0007c7947 */ /* 0x000fea000383ffff */
.L_x_307:
[----:B------:R-:W-:Y:S01]  /*9d40*/  BSSY B0, `(.L_x_319) ;  /* 0x0000006000007945 */ /* 0x000fe20003800000 */
[----:B------:R-:W-:-:S07]  /*9d50*/  IMAD.MOV.U32 R15, RZ, RZ, -0x1 ;  /* 0xffffffffff0f7424 */ /* 0x000fce00078e00ff */
[----:B------:R-:W-:Y:S05]  /*9d60*/  WARPSYNC.COLLECTIVE R15, `(.L_x_320) ;  /* 0x000000000f0c7348 */ /* 0x000fea0003c00000 */
[----:B------:R-:W-:Y:S02]  /*9d70*/  ELECT P6, UR62, PT ;  /* 0x00000000003e782f */ /* 0x000fe400038c0000 */
[----:B------:R-:W-:Y:S01]  /*9d80*/  MOV R14, UR62 ;  /* 0x0000003e000e7c02 */ /* 0x000fe20008000f00 */
[----:B------:R-:W-:Y:S10]  /*9d90*/  ENDCOLLECTIVE ;  /* 0x000000000000791b */ /* 0x000ff40003800000 */
.L_x_320:
[----:B------:R-:W-:Y:S05]  /*9da0*/  BSYNC B0 ;  /* 0x0000000000007941 */ /* 0x000fea0003800000 */
.L_x_319:
[----:B------:R-:W-:Y:S05]  /*9db0*/  BRA `(.L_x_321) ;  /* 0xfffffff800d07947 */ /* 0x000fea000383ffff */
.L_x_311:
[----:B0-----:R0:W1:Y:S02]  /*9dc0*/  SYNCS.PHASECHK.TRANS64.TRYWAIT P0, [R7+URZ], R4 ;  /* 0x00000004070075a7 */ /* 0x001064000800017f */
[----:B-1----:R-:W-:Y:S05]  /*9dd0*/  @!P0 NANOSLEEP.SYNCS 0x989680 ;  /* 0x009896800000895d */ /* 0x002fea0003900000 */
[----:B------:R-:W1:Y:S02]  /*9de0*/  @!P0 SYNCS.PHASECHK.TRANS64 P0, [R7+URZ], R4 ;  /* 0x00000004070085a7 */ /* 0x000e64000800007f */
[----:B-1----:R-:W-:Y:S05]  /*9df0*/  @!P0 BRA `(.L_x_311) ;  /* 0xfffffffc00f08947 */ /* 0x002fea000383ffff */
[----:B------:R-:W-:Y:S05]  /*9e00*/  BRA `(.L_x_322) ;  /* 0xfffffffc00107947 */ /* 0x000fea000383ffff */
.L_x_312:
[----:B0-----:R0:W1:Y:S02]  /*9e10*/  SYNCS.PHASECHK.TRANS64.TRYWAIT P0, [R6+URZ], R3 ;  /* 0x00000003060075a7 */ /* 0x001064000800017f */
[----:B-1----:R-:W-:Y:S05]  /*9e20*/  @!P0 NANOSLEEP.SYNCS 0x989680 ;  /* 0x009896800000895d */ /* 0x002fea0003900000 */
[----:B------:R-:W1:Y:S02]  /*9e30*/  @!P0 SYNCS.PHASECHK.TRANS64 P0, [R6+URZ], R3 ;  /* 0x00000003060085a7 */ /* 0x000e64000800007f */
[----:B-1----:R-:W-:Y:S05]  /*9e40*/  @!P0 BRA `(.L_x_312) ;  /* 0xfffffffc00f08947 */ /* 0x002fea000383ffff */
[----:B------:R-:W-:Y:S05]  /*9e50*/  BRA `(.L_x_323) ;  /* 0xfffffffc00207947 */ /* 0x000fea000383ffff */
.L_x_313:
[----:B-1----:R1:W2:Y:S02]  /*9e60*/  SYNCS.PHASECHK.TRANS64.TRYWAIT P0, [R7+URZ], R4 ;  /* 0x00000004070075a7 */ /* 0x0022a4000800017f */
[----:B--2---:R-:W-:Y:S05]  /*9e70*/  @!P0 NANOSLEEP.SYNCS 0x989680 ;  /* 0x009896800000895d */ /* 0x004fea0003900000 */
[----:B------:R-:W2:Y:S02]  /*9e80*/  @!P0 SYNCS.PHASECHK.TRANS64 P0, [R7+URZ], R4 ;  /* 0x00000004070085a7 */ /* 0x000ea4000800007f */
[----:B--2---:R-:W-:Y:S05]  /*9e90*/  @!P0 BRA `(.L_x_313) ;  /* 0xfffffffc00f08947 */ /* 0x004fea000383ffff */
[----:B------:R-:W-:Y:S05]  /*9ea0*/  BRA `(.L_x_324) ;  /* 0xfffffffc00287947 */ /* 0x000fea000383ffff */
.L_x_325:
[----:B------:R-:W-:-:S00]  /*9eb0*/  BRA `(.L_x_325) ;  /* 0xfffffffc00fc7947 */ /* 0x000fc0000383ffff */
[----:B------:R-:W-:-:S00]  /*9ec0*/  NOP ;  /* 0x0000000000007918 */ /* 0x000fc00000000000 */
        /* <DEDUP_REMOVED lines=11> */
.L_x_326:


//--------------------- .nv.global.init           --------------------------
	.section	.nv.global.init,"aw",@progbits
.nv.global.init:
	.type		$str$22,@object
	.size		$str$22,($str$23 - $str$22)
$str$22:
        /*0000*/ 	.byte	0x6b, 0x5f, 0x74, 0x69, 0x6c, 0x65, 0x5f, 0x63, 0x6f, 0x75, 0x6e, 0x74, 0x20, 0x3e, 0x3d, 0x20
        /*0010*/ 	.byte	0x31, 0x00
	.type		$str$23,@object
	.size		$str$23,(__unnamed_1 - $str$23)
$str$23:
        /*0012*/ 	.byte	0x2f, 0x74, 0x6d, 0x70, 0x2f, 0x63, 0x75, 0x74, 0x6c, 0x61, 0x73, 0x73, 0x5f, 0x73, 0x77, 0x65
        /*0022*/ 	.byte	0x65, 0x70, 0x5f, 0x73, 0x72, 0x63, 0x2f, 0x69, 0x6e, 0x63, 0x6c, 0x75, 0x64, 0x65, 0x2f, 0x63
        /*0032*/ 	.byte	0x75, 0x74, 0x6c, 0x61, 0x73, 0x73, 0x2f, 0x67, 0x65, 0x6d, 0x6d, 0x2f, 0x63, 0x6f, 0x6c, 0x6c
        /*0042*/ 	.byte	0x65, 0x63, 0x74, 0x69, 0x76, 0x65, 0x2f, 0x73, 0x6d, 0x39, 0x30, 0x5f, 0x6d, 0x6d, 0x61, 0x5f
        /*0052*/ 	.byte	0x74, 0x6d, 0x61, 0x5f, 0x67, 0x6d, 0x6d, 0x61, 0x5f, 0x73, 0x73, 0x5f, 0x77, 0x61, 0x72, 0x70
        /*0062*/ 	.byte	0x73, 0x70, 0x65, 0x63, 0x69, 0x61, 0x6c, 0x69, 0x7a, 0x65, 0x64, 0x2e, 0x68, 0x70, 0x70, 0x00
	.type		__unnamed_1,@object
	.size		__unnamed_1,(.L_0 - __unnamed_1)
__unnamed_1:
        /*0072*/ 	.byte	0x76, 0x6f, 0x69, 0x64, 0x20, 0x63, 0x75, 0x74, 0x6c, 0x61, 0x73, 0x73, 0x3a, 0x3a, 0x67, 0x65
        /* <DEDUP_REMOVED lines=172> */
        /*0b42*/ 	.byte	0x00
.L_0:


//--------------------- .nv.shared._ZN7cutlass13device_kernelINS_4gemm6kernel13GemmUniversalIN4cute5tupleIJiiiiEEENS1_10collective13CollectiveMmaINS1_34MainloopSm90TmaGmmaWarpSpecializedILi4ENS5_IJNS4_1CILi1EEESB_SB_EEENS1_35KernelTmaWarpSpecializedCooperativeEEENS5_IJNSA_ILi256EEENSA_ILi128EEENSA_ILi32EEEEEEaNS5_IJlSB_lEEEaSJ_NS4_8TiledMMAINS4_8MMA_AtomIJNS4_4SM904GMMA27MMA_64x128x32_S32S8S8_SS_TNEEEENS4_6LayoutINS5_IJNSA_ILi2EEESB_SB_EEENS5_IJSB_NSA_ILi0EEEST_EEEEENS5_IJNS4_10UnderscoreESW_SW_EEEEENS4_13SM90_TMA_LOADENS4_14ComposedLayoutINS4_7SwizzleILi1ELi4ELi3EEENS4_18smem_ptr_flag_bitsILi8EEENSQ_INS5_IJNSA_ILi8EEESH_EEENS5_IJSH_SB_EEEEEEEvNS4_8identityESZ_S19_vS1A_EENS_8epilogue10collective6detail29Sm90TmaWarpSpecializedAdapterINS1D_15DefaultEpilogueIaSJ_SJ_NS1C_6thread17LinearCombinationIaLi1EiiLNS1H_9ScaleType4KindE0ELNS_15FloatRoundStyleE2EaEENS1_15EpilogueDefaultEEEEEvvEEEEvNT_6ParamsE --------------------------
	.section	.nv.shared._ZN7cutlass13device_kernelINS_4gemm6kernel13GemmUniversalIN4cute5tupleIJiiiiEEENS1_10collective13CollectiveMmaINS1_34MainloopSm90TmaGmmaWarpSpecializedILi4ENS5_IJNS4_1CILi1EEESB_SB_EEENS1_35KernelTmaWarpSpecializedCooperativeEEENS5_IJNSA_ILi256EEENSA_ILi128EEENSA_ILi32EEEEEEaNS5_IJlSB_lEEEaSJ_NS4_8TiledMMAINS4_8MMA_AtomIJNS4_4SM904GMMA27MMA_64x128x32_S32S8S8_SS_TNEEEENS4_6LayoutINS5_IJNSA_ILi2EEESB_SB_EEENS5_IJSB_NSA_ILi0EEEST_EEEEENS5_IJNS4_10UnderscoreESW_SW_EEEEENS4_13SM90_TMA_LOADENS4_14ComposedLayoutINS4_7SwizzleILi1ELi4ELi3EEENS4_18smem_ptr_flag_bitsILi8EEENSQ_INS5_IJNSA_ILi8EEESH_EEENS5_IJSH_SB_EEEEEEEvNS4_8identityESZ_S19_vS1A_EENS_8epilogue10collective6detail29Sm90TmaWarpSpecializedAdapterINS1D_15DefaultEpilogueIaSJ_SJ_NS1C_6thread17LinearCombinationIaLi1EiiLNS1H_9ScaleType4KindE0ELNS_15FloatRoundStyleE2EaEENS1_15EpilogueDefaultEEEEEvvEEEEvNT_6ParamsE,"aw",@nobits
	.sectionflags	@""
	.align	16
	.zero		1024


//--------------------- .nv.shared.reserved.0     --------------------------
	.section	.nv.shared.reserved.0,"aw",@nobits
	.weak		__nv_reservedSMEM_offset_0_alias
	.size		__nv_reservedSMEM_offset_0_alias, 0, 0
	.other		__nv_reservedSMEM_offset_0_alias,@"STO_CUDA_RESERVED_SHARED STV_DEFAULT"
__nv_reservedSMEM_offset_0_alias:
	.zero		0


//--------------------- .nv.global                --------------------------
	.section	.nv.global,"aw",@nobits
.nv.global:
	.type		_ZN40_INTERNAL_16e6daff_4_k_cu_68d3a610_281744cute1_E,@object
	.size		_ZN40_INTERNAL_16e6daff_4_k_cu_68d3a610_281744cute1_E,(_ZN40_INTERNAL_16e6daff_4_k_cu_68d3a610_281744cuda3std3__45__cpo6cbeginE - _ZN40_INTERNAL_16e6daff_4_k_cu_68d3a610_281744cute1_E)
_ZN40_INTERNAL_16e6daff_4_k_cu_68d3a610_281744cute1_E:
	.zero		1
	.type		_ZN40_INTERNAL_16e6daff_4_k_cu_68d3a610_281744cuda3std3__45__cpo6cbeginE,@object
	.size		_ZN40_INTERNAL_16e6daff_4_k_cu_68d3a610_281744cuda3std3__45__cpo6cbeginE,(_ZN40_INTERNAL_16e6daff_4_k_cu_68d3a610_281744cuda3std3__48in_placeE - _ZN40_INTERNAL_16e6daff_4_k_cu_68d3a610_281744cuda3std3__45__cpo6cbeginE)
_ZN40_INTERNAL_16e6daff_4_k_cu_68d3a610_281744cuda3std3__45__cpo6cbeginE:
	.zero		1
	.type		_ZN40_INTERNAL_16e6daff_4_k_cu_68d3a610_281744cuda3std3__48in_placeE,@object
	.size		_ZN40_INTERNAL_16e6daff_4_k_cu_68d3a610_281744cuda3std3__48in_placeE,(_ZN40_INTERNAL_16e6daff_4_k_cu_68d3a610_281744cuda3std6ranges3__45__cpo9iter_moveE - _ZN40_INTERNAL_16e6daff_4_k_cu_68d3a610_281744cuda3std3__48in_placeE)
_ZN40_INTERNAL_16e6daff_4_k_cu_68d3a610_281744cuda3std3__48in_placeE:
	.zero		1
	.type		_ZN40_INTERNAL_16e6daff_4_k_cu_68d3a610_281744cuda3std6ranges3__45__cpo9iter_moveE,@object
	.size		_ZN40_INTERNAL_16e6daff_4_k_cu_68d3a610_281744cuda3std6ranges3__45__cpo9iter_moveE,(_ZN40_INTERNAL_16e6daff_4_k_cu_68d3a610_281744cuda3std3__45__cpo5beginE - _ZN40_INTERNAL_16e6daff_4_k_cu_68d3a610_281744cuda3std6ranges3__45__cpo9iter_moveE)
_ZN40_INTERNAL_16e6daff_4_k_cu_68d3a610_281744cuda3std6ranges3__45__cpo9iter_moveE:
	.zero		1
	.type		_ZN40_INTERNAL_16e6daff_4_k_cu_68d3a610_281744cuda3std3__45__cpo5beginE,@object
	.size		_ZN40_INTERNAL_16e6daff_4_k_cu_68d3a610_281744cuda3std3__45__cpo5beginE,(_ZN40_INTERNAL_16e6daff_4_k_cu_68d3a610_281744cuda3std3__442_GLOBAL__N__16e6daff_4_k_cu_68d3a610_281746ignoreE - _ZN40_INTERNAL_16e6daff_4_k_cu_68d3a610_281744cuda3std3__45__cpo5beginE)
_ZN40_INTERNAL_16e6daff_4_k_cu_68d3a610_281744cuda3std3__45__cpo5beginE:
	.zero		1
	.type		_ZN40_INTERNAL_16e6daff_4_k_cu_68d3a610_281744cuda3std3__442_GLOBAL__N__16e6daff_4_k_cu_68d3a610_281746ignoreE,@object
	.size		_ZN40_INTERNAL_16e6daff_4_k_cu_68d3a610_281744cuda3std3__442_GLOBAL__N__16e6daff_4_k_cu_68d3a610_281746ignoreE,(_ZN40_INTERNAL_16e6daff_4_k_cu_68d3a610_281744cute7productE - _ZN40_INTERNAL_16e6daff_4_k_cu_68d3a610_281744cuda3std3__442_GLOBAL__N__16e6daff_4_k_cu_68d3a610_281746ignoreE)
_ZN40_INTERNAL_16e6daff_4_k_cu_68d3a610_281744cuda3std3__442_GLOBAL__N__16e6daff_4_k_cu_68d3a610_281746ignoreE:
	.zero		1
	.type		_ZN40_INTERNAL_16e6daff_4_k_cu_68d3a610_281744cute7productE,@object
	.size		_ZN40_INTERNAL_16e6daff_4_k_cu_68d3a610_281744cute7productE,(_ZN40_INTERNAL_16e6daff_4_k_cu_68d3a610_281744cuda3std3__45__cpo3endE - _ZN40_INTERNAL_16e6daff_4_k_cu_68d3a610_281744cute7productE)
_ZN40_INTERNAL_16e6daff_4_k_cu_68d3a610_281744cute7productE:
	.zero		1
	.type		_ZN40_INTERNAL_16e6daff_4_k_cu_68d3a610_281744cuda3std3__45__cpo3endE,@object
	.size		_ZN40_INTERNAL_16e6daff_4_k_cu_68d3a610_281744cuda3std3__45__cpo3endE,(_ZN40_INTERNAL_16e6daff_4_k_cu_68d3a610_281744cuda3std3__419piecewise_constructE - _ZN40_INTERNAL_16e6daff_4_k_cu_68d3a610_281744cuda3std3__45__cpo3endE)
_ZN40_INTERNAL_16e6daff_4_k_cu_68d3a610_281744cuda3std3__45__cpo3endE:
	.zero		1
	.type		_ZN40_INTERNAL_16e6daff_4_k_cu_68d3a610_281744cuda3std3__419piecewise_constructE,@object
	.size		_ZN40_INTERNAL_16e6daff_4_k_cu_68d3a610_281744cuda3std3__419piecewise_constructE,(_ZN40_INTERNAL_16e6daff_4_k_cu_68d3a610_281744cuda3std3__45__cpo4cendE - _ZN40_INTERNAL_16e6daff_4_k_cu_68d3a610_281744cuda3std3__419piecewise_constructE)
_ZN40_INTERNAL_16e6daff_4_k_cu_68d3a610_281744cuda3std3__419piecewise_constructE:
	.zero		1
	.type		_ZN40_INTERNAL_16e6daff_4_k_cu_68d3a610_281744cuda3std3__45__cpo4cendE,@object
	.size		_ZN40_INTERNAL_16e6daff_4_k_cu_68d3a610_281744cuda3std3__45__cpo4cendE,(_ZN40_INTERNAL_16e6daff_4_k_cu_68d3a610_281744cuda3std6ranges3__45__cpo4swapE - _ZN40_INTERNAL_16e6daff_4_k_cu_68d3a610_281744cuda3std3__45__cpo4cendE)
_ZN40_INTERNAL_16e6daff_4_k_cu_68d3a610_281744cuda3std3__45__cpo4cendE:
	.zero		1
	.type		_ZN40_INTERNAL_16e6daff_4_k_cu_68d3a610_281744cuda3std6ranges3__45__cpo4swapE,@object
	.size		_ZN40_INTERNAL_16e6daff_4_k_cu_68d3a610_281744cuda3std6ranges3__45__cpo4swapE,(.L_8 - _ZN40_INTERNAL_16e6daff_4_k_cu_68d3a610_281744cuda3std6ranges3__45__cpo4swapE)
_ZN40_INTERNAL_16e6daff_4_k_cu_68d3a610_281744cuda3std6ranges3__45__cpo4swapE:
	.zero		1
.L_8:


//--------------------- .nv.constant0._ZN7cutlass13device_kernelINS_4gemm6kernel13GemmUniversalIN4cute5tupleIJiiiiEEENS1_10collective13CollectiveMmaINS1_34MainloopSm90TmaGmmaWarpSpecializedILi4ENS5_IJNS4_1CILi1EEESB_SB_EEENS1_35KernelTmaWarpSpecializedCooperativeEEENS5_IJNSA_ILi256EEENSA_ILi128EEENSA_ILi32EEEEEEaNS5_IJlSB_lEEEaSJ_NS4_8TiledMMAINS4_8MMA_AtomIJNS4_4SM904GMMA27MMA_64x128x32_S32S8S8_SS_TNEEEENS4_6LayoutINS5_IJNSA_ILi2EEESB_SB_EEENS5_IJSB_NSA_ILi0EEEST_EEEEENS5_IJNS4_10UnderscoreESW_SW_EEEEENS4_13SM90_TMA_LOADENS4_14ComposedLayoutINS4_7SwizzleILi1ELi4ELi3EEENS4_18smem_ptr_flag_bitsILi8EEENSQ_INS5_IJNSA_ILi8EEESH_EEENS5_IJSH_SB_EEEEEEEvNS4_8identityESZ_S19_vS1A_EENS_8epilogue10collective6detail29Sm90TmaWarpSpecializedAdapterINS1D_15DefaultEpilogueIaSJ_SJ_NS1C_6thread17LinearCombinationIaLi1EiiLNS1H_9ScaleType4KindE0ELNS_15FloatRoundStyleE2EaEENS1_15EpilogueDefaultEEEEEvvEEEEvNT_6ParamsE --------------------------
	.section	.nv.constant0._ZN7cutlass13device_kernelINS_4gemm6kernel13GemmUniversalIN4cute5tupleIJiiiiEEENS1_10collective13CollectiveMmaINS1_34MainloopSm90TmaGmmaWarpSpecializedILi4ENS5_IJNS4_1CILi1EEESB_SB_EEENS1_35KernelTmaWarpSpecializedCooperativeEEENS5_IJNSA_ILi256EEENSA_ILi128EEENSA_ILi32EEEEEEaNS5_IJlSB_lEEEaSJ_NS4_8TiledMMAINS4_8MMA_AtomIJNS4_4SM904GMMA27MMA_64x128x32_S32S8S8_SS_TNEEEENS4_6LayoutINS5_IJNSA_ILi2EEESB_SB_EEENS5_IJSB_NSA_ILi0EEEST_EEEEENS5_IJNS4_10UnderscoreESW_SW_EEEEENS4_13SM90_TMA_LOADENS4_14ComposedLayoutINS4_7SwizzleILi1ELi4ELi3EEENS4_18smem_ptr_flag_bitsILi8EEENSQ_INS5_IJNSA_ILi8EEESH_EEENS5_IJSH_SB_EEEEEEEvNS4_8identityESZ_S19_vS1A_EENS_8epilogue10collective6detail29Sm90TmaWarpSpecializedAdapterINS1D_15DefaultEpilogueIaSJ_SJ_NS1C_6thread17LinearCombinationIaLi1EiiLNS1H_9ScaleType4KindE0ELNS_15FloatRoundStyleE2EaEENS1_15EpilogueDefaultEEEEEvvEEEEvNT_6ParamsE,"a",@progbits
	.sectionflags	@""
	.align	4
.nv.constant0._ZN7cutlass13device_kernelINS_4gemm6kernel13GemmUniversalIN4cute5tupleIJiiiiEEENS1_10collective13CollectiveMmaINS1_34MainloopSm90TmaGmmaWarpSpecializedILi4ENS5_IJNS4_1CILi1EEESB_SB_EEENS1_35KernelTmaWarpSpecializedCooperativeEEENS5_IJNSA_ILi256EEENSA_ILi128EEENSA_ILi32EEEEEEaNS5_IJlSB_lEEEaSJ_NS4_8TiledMMAINS4_8MMA_AtomIJNS4_4SM904GMMA27MMA_64x128x32_S32S8S8_SS_TNEEEENS4_6LayoutINS5_IJNSA_ILi2EEESB_SB_EEENS5_IJSB_NSA_ILi0EEEST_EEEEENS5_IJNS4_10UnderscoreESW_SW_EEEEENS4_13SM90_TMA_LOADENS4_14ComposedLayoutINS4_7SwizzleILi1ELi4ELi3EEENS4_18smem_ptr_flag_bitsILi8EEENSQ_INS5_IJNSA_ILi8EEESH_EEENS5_IJSH_SB_EEEEEEEvNS4_8identityESZ_S19_vS1A_EENS_8epilogue10collective6detail29Sm90TmaWarpSpecializedAdapterINS1D_15DefaultEpilogueIaSJ_SJ_NS1C_6thread17LinearCombinationIaLi1EiiLNS1H_9ScaleType4KindE0ELNS_15FloatRoundStyleE2EaEENS1_15EpilogueDefaultEEEEEvvEEEEvNT_6ParamsE:
	.zero		1664


//--------------------- SYMBOLS --------------------------

	.type		.nv.reservedSmem.offset0,@object
	.size		.nv.reservedSmem.offset0,0x4
	.type		__assertfail,@function
